//
// Generated by NVIDIA NVVM Compiler
//
// Compiler Build ID: CL-36424714
// Cuda compilation tools, release 13.0, V13.0.88
// Based on NVVM 20.0.0
//

.version 9.0
.target sm_100
.address_size 64

	// .globl	compute_knn_distances
// _ZZ27compute_knn_distances_tiledE10shared_pos has been demoted
// _ZZ19extract_percentilesE11shared_dist has been demoted
// _ZZ21adaptive_epsilon_fullE13kth_distances has been demoted

.visible .entry compute_knn_distances(
	.param .u64 .ptr .align 1 compute_knn_distances_param_0,
	.param .u64 .ptr .align 1 compute_knn_distances_param_1,
	.param .u64 .ptr .align 1 compute_knn_distances_param_2,
	.param .u32 compute_knn_distances_param_3,
	.param .u32 compute_knn_distances_param_4,
	.param .u32 compute_knn_distances_param_5,
	.param .u32 compute_knn_distances_param_6
)
{
	.local .align 16 .b8 	__local_depot0[64];
	.reg .b64 	%SP;
	.reg .b64 	%SPL;
	.reg .pred 	%p<23>;
	.reg .b32 	%r<68>;
	.reg .b32 	%f<73>;
	.reg .b64 	%rd<51>;

	mov.u64 	%SPL, __local_depot0;
	ld.param.u64 	%rd8, [compute_knn_distances_param_0];
	ld.param.u64 	%rd6, [compute_knn_distances_param_1];
	ld.param.u64 	%rd7, [compute_knn_distances_param_2];
	ld.param.u32 	%r30, [compute_knn_distances_param_3];
	ld.param.u32 	%r33, [compute_knn_distances_param_4];
	ld.param.u32 	%r31, [compute_knn_distances_param_5];
	ld.param.u32 	%r32, [compute_knn_distances_param_6];
	cvta.to.global.u64 	%rd1, %rd8;
	add.u64 	%rd2, %SPL, 0;
	mov.u32 	%r34, %ctaid.x;
	mov.u32 	%r35, %ntid.x;
	mov.u32 	%r36, %tid.x;
	mad.lo.s32 	%r1, %r34, %r35, %r36;
	setp.ge.u32 	%p1, %r1, %r33;
	@%p1 bra 	$L__BB0_33;
	cvta.to.global.u64 	%rd10, %rd6;
	mul.wide.u32 	%rd11, %r1, 4;
	add.s64 	%rd12, %rd10, %rd11;
	ld.global.nc.u32 	%r2, [%rd12];
	mul.lo.s32 	%r37, %r2, 3;
	mul.wide.u32 	%rd13, %r37, 4;
	add.s64 	%rd14, %rd1, %rd13;
	ld.global.nc.f32 	%f1, [%rd14];
	add.s32 	%r38, %r37, 1;
	mul.wide.u32 	%rd15, %r38, 4;
	add.s64 	%rd16, %rd1, %rd15;
	ld.global.nc.f32 	%f2, [%rd16];
	add.s32 	%r39, %r37, 2;
	mul.wide.u32 	%rd17, %r39, 4;
	add.s64 	%rd18, %rd1, %rd17;
	ld.global.nc.f32 	%f3, [%rd18];
	mov.f32 	%f11, 0f501502F9;
	st.local.v4.f32 	[%rd2], {%f11, %f11, %f11, %f11};
	st.local.v4.f32 	[%rd2+16], {%f11, %f11, %f11, %f11};
	st.local.v4.f32 	[%rd2+32], {%f11, %f11, %f11, %f11};
	st.local.v4.f32 	[%rd2+48], {%f11, %f11, %f11, %f11};
	min.u32 	%r3, %r31, 16;
	min.u32 	%r4, %r30, %r32;
	setp.eq.s32 	%p2, %r4, 0;
	add.s32 	%r40, %r3, -1;
	mul.wide.u32 	%rd19, %r40, 4;
	add.s64 	%rd3, %rd2, %rd19;
	@%p2 bra 	$L__BB0_32;
	setp.lt.u32 	%p3, %r31, 2;
	@%p3 bra 	$L__BB0_11;
	add.s32 	%r5, %r3, -2;
	mov.b32 	%r58, 0;
$L__BB0_4:
	setp.eq.s32 	%p18, %r58, %r2;
	@%p18 bra 	$L__BB0_10;
	mul.lo.s32 	%r55, %r58, 3;
	mul.wide.u32 	%rd39, %r55, 4;
	add.s64 	%rd40, %rd1, %rd39;
	ld.global.nc.f32 	%f62, [%rd40];
	add.s32 	%r56, %r55, 1;
	mul.wide.u32 	%rd41, %r56, 4;
	add.s64 	%rd42, %rd1, %rd41;
	ld.global.nc.f32 	%f63, [%rd42];
	add.s32 	%r57, %r55, 2;
	mul.wide.u32 	%rd43, %r57, 4;
	add.s64 	%rd44, %rd1, %rd43;
	ld.global.nc.f32 	%f64, [%rd44];
	sub.f32 	%f65, %f1, %f62;
	sub.f32 	%f66, %f2, %f63;
	sub.f32 	%f67, %f3, %f64;
	mul.f32 	%f68, %f66, %f66;
	fma.rn.f32 	%f69, %f65, %f65, %f68;
	fma.rn.f32 	%f70, %f67, %f67, %f69;
	sqrt.rn.f32 	%f4, %f70;
	ld.local.f32 	%f71, [%rd3];
	setp.geu.f32 	%p19, %f4, %f71;
	@%p19 bra 	$L__BB0_10;
	mov.u32 	%r60, %r5;
$L__BB0_7:
	mul.wide.u32 	%rd45, %r60, 4;
	add.s64 	%rd4, %rd2, %rd45;
	ld.local.f32 	%f5, [%rd4];
	setp.leu.f32 	%p20, %f5, %f4;
	@%p20 bra 	$L__BB0_9;
	st.local.f32 	[%rd4+4], %f5;
	add.s32 	%r8, %r60, -1;
	setp.gt.s32 	%p21, %r60, 0;
	mov.u32 	%r60, %r8;
	@%p21 bra 	$L__BB0_7;
$L__BB0_9:
	mul.wide.s32 	%rd46, %r60, 4;
	add.s64 	%rd47, %rd2, %rd46;
	st.local.f32 	[%rd47+4], %f4;
$L__BB0_10:
	add.s32 	%r58, %r58, 1;
	setp.eq.s32 	%p22, %r58, %r4;
	@%p22 bra 	$L__BB0_32;
	bra.uni 	$L__BB0_4;
$L__BB0_11:
	and.b32  	%r11, %r4, 3;
	setp.lt.u32 	%p4, %r4, 4;
	mul.wide.u32 	%rd20, %r3, 4;
	add.s64 	%rd5, %rd2, %rd20;
	mov.b32 	%r64, 0;
	@%p4 bra 	$L__BB0_26;
	and.b32  	%r64, %r4, -4;
	neg.s32 	%r61, %r2;
	mov.b32 	%r63, 0;
	mov.b32 	%r62, 4;
$L__BB0_13:
	setp.eq.s32 	%p5, %r61, 0;
	@%p5 bra 	$L__BB0_16;
	add.s32 	%r44, %r62, -4;
	mul.wide.u32 	%rd21, %r44, 4;
	add.s64 	%rd22, %rd1, %rd21;
	ld.global.nc.f32 	%f12, [%rd22];
	ld.global.nc.f32 	%f13, [%rd22+4];
	ld.global.nc.f32 	%f14, [%rd22+8];
	sub.f32 	%f15, %f1, %f12;
	sub.f32 	%f16, %f2, %f13;
	sub.f32 	%f17, %f3, %f14;
	mul.f32 	%f18, %f16, %f16;
	fma.rn.f32 	%f19, %f15, %f15, %f18;
	fma.rn.f32 	%f20, %f17, %f17, %f19;
	sqrt.rn.f32 	%f6, %f20;
	ld.local.f32 	%f21, [%rd3];
	setp.geu.f32 	%p6, %f6, %f21;
	@%p6 bra 	$L__BB0_16;
	st.local.f32 	[%rd5+-4], %f6;
$L__BB0_16:
	add.s32 	%r45, %r63, 1;
	setp.eq.s32 	%p7, %r45, %r2;
	@%p7 bra 	$L__BB0_19;
	add.s32 	%r46, %r62, -1;
	mul.wide.u32 	%rd23, %r46, 4;
	add.s64 	%rd24, %rd1, %rd23;
	ld.global.nc.f32 	%f22, [%rd24];
	mul.wide.u32 	%rd25, %r62, 4;
	add.s64 	%rd26, %rd1, %rd25;
	ld.global.nc.f32 	%f23, [%rd26];
	ld.global.nc.f32 	%f24, [%rd26+4];
	sub.f32 	%f25, %f1, %f22;
	sub.f32 	%f26, %f2, %f23;
	sub.f32 	%f27, %f3, %f24;
	mul.f32 	%f28, %f26, %f26;
	fma.rn.f32 	%f29, %f25, %f25, %f28;
	fma.rn.f32 	%f30, %f27, %f27, %f29;
	sqrt.rn.f32 	%f7, %f30;
	ld.local.f32 	%f31, [%rd3];
	setp.geu.f32 	%p8, %f7, %f31;
	@%p8 bra 	$L__BB0_19;
	st.local.f32 	[%rd5+-4], %f7;
$L__BB0_19:
	add.s32 	%r47, %r63, 2;
	setp.eq.s32 	%p9, %r47, %r2;
	@%p9 bra 	$L__BB0_22;
	add.s32 	%r48, %r62, 2;
	mul.wide.u32 	%rd27, %r48, 4;
	add.s64 	%rd28, %rd1, %rd27;
	ld.global.nc.f32 	%f32, [%rd28];
	ld.global.nc.f32 	%f33, [%rd28+4];
	add.s32 	%r49, %r62, 4;
	mul.wide.u32 	%rd29, %r49, 4;
	add.s64 	%rd30, %rd1, %rd29;
	ld.global.nc.f32 	%f34, [%rd30];
	sub.f32 	%f35, %f1, %f32;
	sub.f32 	%f36, %f2, %f33;
	sub.f32 	%f37, %f3, %f34;
	mul.f32 	%f38, %f36, %f36;
	fma.rn.f32 	%f39, %f35, %f35, %f38;
	fma.rn.f32 	%f40, %f37, %f37, %f39;
	sqrt.rn.f32 	%f8, %f40;
	ld.local.f32 	%f41, [%rd3];
	setp.geu.f32 	%p10, %f8, %f41;
	@%p10 bra 	$L__BB0_22;
	st.local.f32 	[%rd5+-4], %f8;
$L__BB0_22:
	add.s32 	%r50, %r63, 3;
	setp.eq.s32 	%p11, %r50, %r2;
	@%p11 bra 	$L__BB0_25;
	add.s32 	%r51, %r62, 5;
	mul.wide.u32 	%rd31, %r51, 4;
	add.s64 	%rd32, %rd1, %rd31;
	ld.global.nc.f32 	%f42, [%rd32];
	ld.global.nc.f32 	%f43, [%rd32+4];
	ld.global.nc.f32 	%f44, [%rd32+8];
	sub.f32 	%f45, %f1, %f42;
	sub.f32 	%f46, %f2, %f43;
	sub.f32 	%f47, %f3, %f44;
	mul.f32 	%f48, %f46, %f46;
	fma.rn.f32 	%f49, %f45, %f45, %f48;
	fma.rn.f32 	%f50, %f47, %f47, %f49;
	sqrt.rn.f32 	%f9, %f50;
	ld.local.f32 	%f51, [%rd3];
	setp.geu.f32 	%p12, %f9, %f51;
	@%p12 bra 	$L__BB0_25;
	st.local.f32 	[%rd5+-4], %f9;
$L__BB0_25:
	add.s32 	%r63, %r63, 4;
	add.s32 	%r62, %r62, 12;
	add.s32 	%r61, %r61, 4;
	setp.ne.s32 	%p13, %r63, %r64;
	@%p13 bra 	$L__BB0_13;
$L__BB0_26:
	setp.eq.s32 	%p14, %r11, 0;
	@%p14 bra 	$L__BB0_32;
	mad.lo.s32 	%r67, %r64, 3, 1;
	sub.s32 	%r66, %r64, %r2;
	neg.s32 	%r65, %r11;
$L__BB0_28:
	.pragma "nounroll";
	setp.eq.s32 	%p15, %r66, 0;
	@%p15 bra 	$L__BB0_31;
	add.s32 	%r52, %r67, -1;
	mul.wide.u32 	%rd33, %r52, 4;
	add.s64 	%rd34, %rd1, %rd33;
	ld.global.nc.f32 	%f52, [%rd34];
	add.s32 	%r53, %r67, 1;
	mul.wide.u32 	%rd35, %r67, 4;
	add.s64 	%rd36, %rd1, %rd35;
	ld.global.nc.f32 	%f53, [%rd36];
	mul.wide.u32 	%rd37, %r53, 4;
	add.s64 	%rd38, %rd1, %rd37;
	ld.global.nc.f32 	%f54, [%rd38];
	sub.f32 	%f55, %f1, %f52;
	sub.f32 	%f56, %f2, %f53;
	sub.f32 	%f57, %f3, %f54;
	mul.f32 	%f58, %f56, %f56;
	fma.rn.f32 	%f59, %f55, %f55, %f58;
	fma.rn.f32 	%f60, %f57, %f57, %f59;
	sqrt.rn.f32 	%f10, %f60;
	ld.local.f32 	%f61, [%rd3];
	setp.geu.f32 	%p16, %f10, %f61;
	@%p16 bra 	$L__BB0_31;
	st.local.f32 	[%rd5+-4], %f10;
$L__BB0_31:
	add.s32 	%r67, %r67, 3;
	add.s32 	%r66, %r66, 1;
	add.s32 	%r65, %r65, 1;
	setp.ne.s32 	%p17, %r65, 0;
	@%p17 bra 	$L__BB0_28;
$L__BB0_32:
	ld.local.f32 	%f72, [%rd3];
	cvta.to.global.u64 	%rd48, %rd7;
	add.s64 	%rd50, %rd48, %rd11;
	st.global.f32 	[%rd50], %f72;
$L__BB0_33:
	ret;

}
	// .globl	compute_knn_distances_tiled
.visible .entry compute_knn_distances_tiled(
	.param .u64 .ptr .align 1 compute_knn_distances_tiled_param_0,
	.param .u64 .ptr .align 1 compute_knn_distances_tiled_param_1,
	.param .u64 .ptr .align 1 compute_knn_distances_tiled_param_2,
	.param .u32 compute_knn_distances_tiled_param_3,
	.param .u32 compute_knn_distances_tiled_param_4,
	.param .u32 compute_knn_distances_tiled_param_5
)
{
	.local .align 16 .b8 	__local_depot1[64];
	.reg .b64 	%SP;
	.reg .b64 	%SPL;
	.reg .pred 	%p<37>;
	.reg .b32 	%r<66>;
	.reg .b32 	%f<105>;
	.reg .b64 	%rd<33>;
	// demoted variable
	.shared .align 4 .b8 _ZZ27compute_knn_distances_tiledE10shared_pos[3072];
	mov.u64 	%SPL, __local_depot1;
	ld.param.u64 	%rd8, [compute_knn_distances_tiled_param_0];
	ld.param.u64 	%rd6, [compute_knn_distances_tiled_param_1];
	ld.param.u64 	%rd7, [compute_knn_distances_tiled_param_2];
	ld.param.u32 	%r28, [compute_knn_distances_tiled_param_3];
	ld.param.u32 	%r29, [compute_knn_distances_tiled_param_4];
	ld.param.u32 	%r30, [compute_knn_distances_tiled_param_5];
	cvta.to.global.u64 	%rd1, %rd8;
	add.u64 	%rd2, %SPL, 0;
	mov.u32 	%r32, %ctaid.x;
	mov.u32 	%r33, %ntid.x;
	mov.u32 	%r1, %tid.x;
	mad.lo.s32 	%r2, %r32, %r33, %r1;
	setp.ge.u32 	%p1, %r2, %r29;
	mov.b32 	%r58, 0;
	@%p1 bra 	$L__BB1_2;
	cvta.to.global.u64 	%rd10, %rd6;
	mul.wide.u32 	%rd11, %r2, 4;
	add.s64 	%rd12, %rd10, %rd11;
	ld.global.nc.u32 	%r58, [%rd12];
	mul.lo.s32 	%r34, %r58, 3;
	mul.wide.u32 	%rd13, %r34, 4;
	add.s64 	%rd14, %rd1, %rd13;
	ld.global.nc.f32 	%f102, [%rd14];
	add.s32 	%r35, %r34, 1;
	mul.wide.u32 	%rd15, %r35, 4;
	add.s64 	%rd16, %rd1, %rd15;
	ld.global.nc.f32 	%f103, [%rd16];
	add.s32 	%r36, %r34, 2;
	mul.wide.u32 	%rd17, %r36, 4;
	add.s64 	%rd18, %rd1, %rd17;
	ld.global.nc.f32 	%f104, [%rd18];
$L__BB1_2:
	mov.f32 	%f17, 0f501502F9;
	st.local.v4.f32 	[%rd2], {%f17, %f17, %f17, %f17};
	st.local.v4.f32 	[%rd2+16], {%f17, %f17, %f17, %f17};
	st.local.v4.f32 	[%rd2+32], {%f17, %f17, %f17, %f17};
	st.local.v4.f32 	[%rd2+48], {%f17, %f17, %f17, %f17};
	min.u32 	%r5, %r30, 16;
	setp.eq.s32 	%p2, %r28, 0;
	add.s32 	%r37, %r5, -1;
	mul.wide.u32 	%rd19, %r37, 4;
	add.s64 	%rd3, %rd2, %rd19;
	@%p2 bra 	$L__BB1_43;
	mov.u32 	%r39, _ZZ27compute_knn_distances_tiledE10shared_pos;
	mad.lo.s32 	%r6, %r1, 12, %r39;
	add.s32 	%r7, %r5, -2;
	mul.wide.u32 	%rd20, %r5, 4;
	add.s64 	%rd4, %rd2, %rd20;
	mov.b32 	%r60, 0;
	mov.u32 	%r59, %r28;
$L__BB1_4:
	setp.gt.u32 	%p3, %r1, 255;
	min.u32 	%r41, %r59, 256;
	max.u32 	%r10, %r41, 1;
	add.s32 	%r11, %r60, %r1;
	setp.ge.u32 	%p4, %r11, %r28;
	or.pred  	%p5, %p4, %p3;
	@%p5 bra 	$L__BB1_6;
	mul.lo.s32 	%r42, %r11, 3;
	mul.wide.u32 	%rd21, %r42, 4;
	add.s64 	%rd22, %rd1, %rd21;
	ld.global.nc.f32 	%f18, [%rd22];
	st.shared.f32 	[%r6], %f18;
	add.s32 	%r43, %r42, 1;
	mul.wide.u32 	%rd23, %r43, 4;
	add.s64 	%rd24, %rd1, %rd23;
	ld.global.nc.f32 	%f19, [%rd24];
	st.shared.f32 	[%r6+4], %f19;
	add.s32 	%r44, %r42, 2;
	mul.wide.u32 	%rd25, %r44, 4;
	add.s64 	%rd26, %rd1, %rd25;
	ld.global.nc.f32 	%f20, [%rd26];
	st.shared.f32 	[%r6+8], %f20;
$L__BB1_6:
	setp.ge.u32 	%p6, %r2, %r29;
	bar.sync 	0;
	setp.eq.s32 	%p7, %r28, %r60;
	or.pred  	%p8, %p6, %p7;
	@%p8 bra 	$L__BB1_42;
	setp.lt.u32 	%p9, %r30, 2;
	@%p9 bra 	$L__BB1_16;
	mov.b32 	%r61, 0;
$L__BB1_9:
	add.s32 	%r55, %r61, %r60;
	setp.eq.s32 	%p30, %r55, %r58;
	@%p30 bra 	$L__BB1_15;
	mov.u32 	%r56, _ZZ27compute_knn_distances_tiledE10shared_pos;
	mad.lo.s32 	%r57, %r61, 12, %r56;
	ld.shared.f32 	%f91, [%r57];
	ld.shared.f32 	%f92, [%r57+4];
	ld.shared.f32 	%f93, [%r57+8];
	sub.f32 	%f94, %f102, %f91;
	sub.f32 	%f95, %f103, %f92;
	sub.f32 	%f96, %f104, %f93;
	mul.f32 	%f97, %f95, %f95;
	fma.rn.f32 	%f98, %f94, %f94, %f97;
	fma.rn.f32 	%f99, %f96, %f96, %f98;
	sqrt.rn.f32 	%f7, %f99;
	ld.local.f32 	%f100, [%rd3];
	setp.geu.f32 	%p31, %f7, %f100;
	@%p31 bra 	$L__BB1_15;
	mov.u32 	%r63, %r7;
$L__BB1_12:
	mul.wide.u32 	%rd27, %r63, 4;
	add.s64 	%rd5, %rd2, %rd27;
	ld.local.f32 	%f8, [%rd5];
	setp.leu.f32 	%p32, %f8, %f7;
	@%p32 bra 	$L__BB1_14;
	st.local.f32 	[%rd5+4], %f8;
	add.s32 	%r14, %r63, -1;
	setp.gt.s32 	%p33, %r63, 0;
	mov.u32 	%r63, %r14;
	@%p33 bra 	$L__BB1_12;
$L__BB1_14:
	mul.wide.s32 	%rd28, %r63, 4;
	add.s64 	%rd29, %rd2, %rd28;
	st.local.f32 	[%rd29+4], %f7;
$L__BB1_15:
	add.s32 	%r61, %r61, 1;
	setp.eq.s32 	%p34, %r61, %r10;
	@%p34 bra 	$L__BB1_42;
	bra.uni 	$L__BB1_9;
$L__BB1_16:
	and.b32  	%r17, %r10, 3;
	setp.lt.u32 	%p10, %r59, 4;
	mov.b32 	%r65, 0;
	@%p10 bra 	$L__BB1_31;
	and.b32  	%r65, %r10, 508;
	mov.b32 	%r64, 0;
$L__BB1_18:
	add.s32 	%r20, %r64, %r60;
	setp.eq.s32 	%p11, %r20, %r58;
	mov.u32 	%r47, _ZZ27compute_knn_distances_tiledE10shared_pos;
	mad.lo.s32 	%r21, %r64, 12, %r47;
	@%p11 bra 	$L__BB1_21;
	ld.shared.f32 	%f21, [%r21];
	ld.shared.f32 	%f22, [%r21+4];
	ld.shared.f32 	%f23, [%r21+8];
	sub.f32 	%f24, %f102, %f21;
	sub.f32 	%f25, %f103, %f22;
	sub.f32 	%f26, %f104, %f23;
	mul.f32 	%f27, %f25, %f25;
	fma.rn.f32 	%f28, %f24, %f24, %f27;
	fma.rn.f32 	%f29, %f26, %f26, %f28;
	sqrt.rn.f32 	%f9, %f29;
	ld.local.f32 	%f30, [%rd3];
	setp.geu.f32 	%p12, %f9, %f30;
	@%p12 bra 	$L__BB1_21;
	st.local.f32 	[%rd4+-4], %f9;
$L__BB1_21:
	add.s32 	%r48, %r20, 1;
	setp.eq.s32 	%p13, %r48, %r58;
	@%p13 bra 	$L__BB1_24;
	ld.shared.f32 	%f31, [%r21+12];
	ld.shared.f32 	%f32, [%r21+16];
	ld.shared.f32 	%f33, [%r21+20];
	sub.f32 	%f34, %f102, %f31;
	sub.f32 	%f35, %f103, %f32;
	sub.f32 	%f36, %f104, %f33;
	mul.f32 	%f37, %f35, %f35;
	fma.rn.f32 	%f38, %f34, %f34, %f37;
	fma.rn.f32 	%f39, %f36, %f36, %f38;
	sqrt.rn.f32 	%f10, %f39;
	ld.local.f32 	%f40, [%rd3];
	setp.geu.f32 	%p14, %f10, %f40;
	@%p14 bra 	$L__BB1_24;
	st.local.f32 	[%rd4+-4], %f10;
$L__BB1_24:
	add.s32 	%r49, %r20, 2;
	setp.eq.s32 	%p15, %r49, %r58;
	@%p15 bra 	$L__BB1_27;
	ld.shared.f32 	%f41, [%r21+24];
	ld.shared.f32 	%f42, [%r21+28];
	ld.shared.f32 	%f43, [%r21+32];
	sub.f32 	%f44, %f102, %f41;
	sub.f32 	%f45, %f103, %f42;
	sub.f32 	%f46, %f104, %f43;
	mul.f32 	%f47, %f45, %f45;
	fma.rn.f32 	%f48, %f44, %f44, %f47;
	fma.rn.f32 	%f49, %f46, %f46, %f48;
	sqrt.rn.f32 	%f11, %f49;
	ld.local.f32 	%f50, [%rd3];
	setp.geu.f32 	%p16, %f11, %f50;
	@%p16 bra 	$L__BB1_27;
	st.local.f32 	[%rd4+-4], %f11;
$L__BB1_27:
	add.s32 	%r50, %r20, 3;
	setp.eq.s32 	%p17, %r50, %r58;
	@%p17 bra 	$L__BB1_30;
	ld.shared.f32 	%f51, [%r21+36];
	ld.shared.f32 	%f52, [%r21+40];
	ld.shared.f32 	%f53, [%r21+44];
	sub.f32 	%f54, %f102, %f51;
	sub.f32 	%f55, %f103, %f52;
	sub.f32 	%f56, %f104, %f53;
	mul.f32 	%f57, %f55, %f55;
	fma.rn.f32 	%f58, %f54, %f54, %f57;
	fma.rn.f32 	%f59, %f56, %f56, %f58;
	sqrt.rn.f32 	%f12, %f59;
	ld.local.f32 	%f60, [%rd3];
	setp.geu.f32 	%p18, %f12, %f60;
	@%p18 bra 	$L__BB1_30;
	st.local.f32 	[%rd4+-4], %f12;
$L__BB1_30:
	add.s32 	%r64, %r64, 4;
	setp.ne.s32 	%p19, %r64, %r65;
	@%p19 bra 	$L__BB1_18;
$L__BB1_31:
	setp.eq.s32 	%p20, %r17, 0;
	@%p20 bra 	$L__BB1_42;
	add.s32 	%r24, %r65, %r60;
	setp.eq.s32 	%p21, %r24, %r58;
	mov.u32 	%r51, _ZZ27compute_knn_distances_tiledE10shared_pos;
	mad.lo.s32 	%r25, %r65, 12, %r51;
	@%p21 bra 	$L__BB1_35;
	ld.shared.f32 	%f61, [%r25];
	ld.shared.f32 	%f62, [%r25+4];
	ld.shared.f32 	%f63, [%r25+8];
	sub.f32 	%f64, %f102, %f61;
	sub.f32 	%f65, %f103, %f62;
	sub.f32 	%f66, %f104, %f63;
	mul.f32 	%f67, %f65, %f65;
	fma.rn.f32 	%f68, %f64, %f64, %f67;
	fma.rn.f32 	%f69, %f66, %f66, %f68;
	sqrt.rn.f32 	%f13, %f69;
	ld.local.f32 	%f70, [%rd3];
	setp.geu.f32 	%p22, %f13, %f70;
	@%p22 bra 	$L__BB1_35;
	st.local.f32 	[%rd4+-4], %f13;
$L__BB1_35:
	setp.eq.s32 	%p23, %r17, 1;
	@%p23 bra 	$L__BB1_42;
	add.s32 	%r52, %r24, 1;
	setp.eq.s32 	%p24, %r52, %r58;
	@%p24 bra 	$L__BB1_39;
	ld.shared.f32 	%f71, [%r25+12];
	ld.shared.f32 	%f72, [%r25+16];
	ld.shared.f32 	%f73, [%r25+20];
	sub.f32 	%f74, %f102, %f71;
	sub.f32 	%f75, %f103, %f72;
	sub.f32 	%f76, %f104, %f73;
	mul.f32 	%f77, %f75, %f75;
	fma.rn.f32 	%f78, %f74, %f74, %f77;
	fma.rn.f32 	%f79, %f76, %f76, %f78;
	sqrt.rn.f32 	%f14, %f79;
	ld.local.f32 	%f80, [%rd3];
	setp.geu.f32 	%p25, %f14, %f80;
	@%p25 bra 	$L__BB1_39;
	st.local.f32 	[%rd4+-4], %f14;
$L__BB1_39:
	setp.eq.s32 	%p26, %r17, 2;
	add.s32 	%r53, %r24, 2;
	setp.eq.s32 	%p27, %r53, %r58;
	or.pred  	%p28, %p26, %p27;
	@%p28 bra 	$L__BB1_42;
	ld.shared.f32 	%f81, [%r25+24];
	ld.shared.f32 	%f82, [%r25+28];
	ld.shared.f32 	%f83, [%r25+32];
	sub.f32 	%f84, %f102, %f81;
	sub.f32 	%f85, %f103, %f82;
	sub.f32 	%f86, %f104, %f83;
	mul.f32 	%f87, %f85, %f85;
	fma.rn.f32 	%f88, %f84, %f84, %f87;
	fma.rn.f32 	%f89, %f86, %f86, %f88;
	sqrt.rn.f32 	%f15, %f89;
	ld.local.f32 	%f90, [%rd3];
	setp.geu.f32 	%p29, %f15, %f90;
	@%p29 bra 	$L__BB1_42;
	st.local.f32 	[%rd4+-4], %f15;
$L__BB1_42:
	bar.sync 	0;
	add.s32 	%r60, %r60, 256;
	setp.lt.u32 	%p35, %r60, %r28;
	add.s32 	%r59, %r59, -256;
	@%p35 bra 	$L__BB1_4;
$L__BB1_43:
	setp.ge.u32 	%p36, %r2, %r29;
	@%p36 bra 	$L__BB1_45;
	ld.local.f32 	%f101, [%rd3];
	cvta.to.global.u64 	%rd30, %rd7;
	mul.wide.u32 	%rd31, %r2, 4;
	add.s64 	%rd32, %rd30, %rd31;
	st.global.f32 	[%rd32], %f101;
$L__BB1_45:
	ret;

}
	// .globl	extract_percentiles
.visible .entry extract_percentiles(
	.param .u64 .ptr .align 1 extract_percentiles_param_0,
	.param .u64 .ptr .align 1 extract_percentiles_param_1,
	.param .u32 extract_percentiles_param_2
)
{
	.reg .pred 	%p<22>;
	.reg .b32 	%r<121>;
	.reg .b32 	%f<21>;
	.reg .b64 	%rd<7>;
	// demoted variable
	.shared .align 4 .b8 _ZZ19extract_percentilesE11shared_dist[8192];
	ld.param.u64 	%rd2, [extract_percentiles_param_0];
	ld.param.u64 	%rd3, [extract_percentiles_param_1];
	ld.param.u32 	%r42, [extract_percentiles_param_2];
	cvta.to.global.u64 	%rd1, %rd3;
	mov.u32 	%r1, %tid.x;
	setp.ge.u32 	%p1, %r1, %r42;
	@%p1 bra 	$L__BB2_2;
	cvta.to.global.u64 	%rd4, %rd2;
	mul.wide.u32 	%rd5, %r1, 4;
	add.s64 	%rd6, %rd4, %rd5;
	ld.global.f32 	%f8, [%rd6];
	shl.b32 	%r43, %r1, 2;
	mov.u32 	%r44, _ZZ19extract_percentilesE11shared_dist;
	add.s32 	%r45, %r44, %r43;
	st.shared.f32 	[%r45], %f8;
$L__BB2_2:
	bar.sync 	0;
	setp.ne.s32 	%p2, %r1, 0;
	@%p2 bra 	$L__BB2_37;
	min.u32 	%r2, %r42, 2048;
	setp.eq.s32 	%p3, %r42, 0;
	mov.b32 	%r105, 0;
	@%p3 bra 	$L__BB2_30;
	and.b32  	%r3, %r2, 3;
	setp.lt.u32 	%p4, %r42, 4;
	mov.b32 	%r114, 0;
	mov.u32 	%r105, %r114;
	@%p4 bra 	$L__BB2_23;
	and.b32  	%r114, %r2, 4092;
	mov.u32 	%r52, _ZZ19extract_percentilesE11shared_dist;
	add.s32 	%r101, %r52, 8;
	neg.s32 	%r103, %r114;
	mov.b32 	%r105, 0;
	mov.b32 	%r102, 1;
$L__BB2_6:
	ld.shared.f32 	%f1, [%r101+-8];
	setp.geu.f32 	%p5, %f1, 0f4E6E6B28;
	@%p5 bra 	$L__BB2_10;
	add.s32 	%r53, %r102, -1;
	setp.eq.s32 	%p6, %r53, %r105;
	@%p6 bra 	$L__BB2_9;
	shl.b32 	%r54, %r105, 2;
	add.s32 	%r56, %r52, %r54;
	st.shared.f32 	[%r56], %f1;
$L__BB2_9:
	add.s32 	%r105, %r105, 1;
$L__BB2_10:
	ld.shared.f32 	%f2, [%r101+-4];
	setp.geu.f32 	%p7, %f2, 0f4E6E6B28;
	@%p7 bra 	$L__BB2_14;
	setp.eq.s32 	%p8, %r102, %r105;
	@%p8 bra 	$L__BB2_13;
	shl.b32 	%r57, %r105, 2;
	add.s32 	%r59, %r52, %r57;
	st.shared.f32 	[%r59], %f2;
$L__BB2_13:
	add.s32 	%r105, %r105, 1;
$L__BB2_14:
	ld.shared.f32 	%f3, [%r101];
	setp.geu.f32 	%p9, %f3, 0f4E6E6B28;
	@%p9 bra 	$L__BB2_18;
	add.s32 	%r60, %r102, 1;
	setp.eq.s32 	%p10, %r60, %r105;
	@%p10 bra 	$L__BB2_17;
	shl.b32 	%r61, %r105, 2;
	add.s32 	%r63, %r52, %r61;
	st.shared.f32 	[%r63], %f3;
$L__BB2_17:
	add.s32 	%r105, %r105, 1;
$L__BB2_18:
	ld.shared.f32 	%f4, [%r101+4];
	setp.geu.f32 	%p11, %f4, 0f4E6E6B28;
	@%p11 bra 	$L__BB2_22;
	add.s32 	%r64, %r102, 2;
	setp.eq.s32 	%p12, %r64, %r105;
	@%p12 bra 	$L__BB2_21;
	shl.b32 	%r65, %r105, 2;
	add.s32 	%r67, %r52, %r65;
	st.shared.f32 	[%r67], %f4;
$L__BB2_21:
	add.s32 	%r105, %r105, 1;
$L__BB2_22:
	add.s32 	%r103, %r103, 4;
	add.s32 	%r102, %r102, 4;
	add.s32 	%r101, %r101, 16;
	setp.ne.s32 	%p13, %r103, 0;
	@%p13 bra 	$L__BB2_6;
$L__BB2_23:
	setp.eq.s32 	%p14, %r3, 0;
	@%p14 bra 	$L__BB2_30;
	shl.b32 	%r68, %r114, 2;
	mov.u32 	%r69, _ZZ19extract_percentilesE11shared_dist;
	add.s32 	%r113, %r69, %r68;
	neg.s32 	%r112, %r3;
$L__BB2_25:
	.pragma "nounroll";
	ld.shared.f32 	%f5, [%r113];
	setp.geu.f32 	%p15, %f5, 0f4E6E6B28;
	@%p15 bra 	$L__BB2_29;
	setp.eq.s32 	%p16, %r114, %r105;
	@%p16 bra 	$L__BB2_28;
	shl.b32 	%r70, %r105, 2;
	add.s32 	%r72, %r69, %r70;
	st.shared.f32 	[%r72], %f5;
$L__BB2_28:
	add.s32 	%r105, %r105, 1;
$L__BB2_29:
	add.s32 	%r114, %r114, 1;
	add.s32 	%r113, %r113, 4;
	add.s32 	%r112, %r112, 1;
	setp.ne.s32 	%p17, %r112, 0;
	@%p17 bra 	$L__BB2_25;
$L__BB2_30:
	setp.lt.s32 	%p18, %r105, 4;
	@%p18 bra 	$L__BB2_38;
	mov.b32 	%r118, 1;
	mov.u32 	%r75, _ZZ19extract_percentilesE11shared_dist;
$L__BB2_32:
	shl.b32 	%r74, %r118, 2;
	add.s32 	%r76, %r75, %r74;
	ld.shared.f32 	%f6, [%r76];
	mov.u32 	%r119, %r118;
$L__BB2_33:
	shl.b32 	%r77, %r119, 2;
	add.s32 	%r38, %r75, %r77;
	ld.shared.f32 	%f7, [%r38+-4];
	setp.leu.f32 	%p19, %f7, %f6;
	mov.u32 	%r120, %r119;
	@%p19 bra 	$L__BB2_35;
	add.s32 	%r39, %r119, -1;
	st.shared.f32 	[%r38], %f7;
	setp.gt.s32 	%p20, %r119, 1;
	mov.b32 	%r120, 0;
	mov.u32 	%r119, %r39;
	@%p20 bra 	$L__BB2_33;
$L__BB2_35:
	shl.b32 	%r80, %r120, 2;
	add.s32 	%r82, %r75, %r80;
	st.shared.f32 	[%r82], %f6;
	add.s32 	%r118, %r118, 1;
	setp.ne.s32 	%p21, %r118, %r105;
	@%p21 bra 	$L__BB2_32;
	mul.lo.s32 	%r83, %r105, 3;
	mul.lo.s32 	%r84, %r105, 9;
	mul.hi.u32 	%r85, %r84, -858993459;
	and.b32  	%r86, %r105, -4;
	add.s32 	%r88, %r75, %r86;
	ld.shared.f32 	%f9, [%r88];
	max.f32 	%f10, %f9, 0f40400000;
	min.f32 	%f11, %f10, 0f41000000;
	st.global.f32 	[%rd1], %f11;
	shl.b32 	%r89, %r105, 1;
	and.b32  	%r90, %r89, -4;
	add.s32 	%r91, %r75, %r90;
	ld.shared.f32 	%f12, [%r91];
	max.f32 	%f13, %f12, 0f40A00000;
	min.f32 	%f14, %f13, 0f41400000;
	st.global.f32 	[%rd1+4], %f14;
	and.b32  	%r92, %r83, -4;
	add.s32 	%r93, %r75, %r92;
	ld.shared.f32 	%f15, [%r93];
	max.f32 	%f16, %f15, 0f40E00000;
	min.f32 	%f17, %f16, 0f41900000;
	st.global.f32 	[%rd1+8], %f17;
	shr.u32 	%r94, %r85, 1;
	and.b32  	%r95, %r94, 2147483644;
	add.s32 	%r96, %r75, %r95;
	ld.shared.f32 	%f18, [%r96];
	max.f32 	%f19, %f18, 0f41200000;
	min.f32 	%f20, %f19, 0f41C80000;
	st.global.f32 	[%rd1+12], %f20;
$L__BB2_37:
	ret;
$L__BB2_38:
	mov.b32 	%r97, 1084227584;
	st.global.u32 	[%rd1], %r97;
	mov.b32 	%r98, 1088421888;
	st.global.u32 	[%rd1+4], %r98;
	mov.b32 	%r99, 1092616192;
	st.global.u32 	[%rd1+8], %r99;
	mov.b32 	%r100, 1096810496;
	st.global.u32 	[%rd1+12], %r100;
	bra.uni 	$L__BB2_37;

}
	// .globl	adaptive_epsilon_full
.visible .entry adaptive_epsilon_full(
	.param .u64 .ptr .align 1 adaptive_epsilon_full_param_0,
	.param .u64 .ptr .align 1 adaptive_epsilon_full_param_1,
	.param .u32 adaptive_epsilon_full_param_2,
	.param .u32 adaptive_epsilon_full_param_3,
	.param .u32 adaptive_epsilon_full_param_4,
	.param .u32 adaptive_epsilon_full_param_5
)
{
	.local .align 16 .b8 	__local_depot3[64];
	.reg .b64 	%SP;
	.reg .b64 	%SPL;
	.reg .pred 	%p<44>;
	.reg .b32 	%r<169>;
	.reg .b32 	%f<92>;
	.reg .b64 	%rd<33>;
	// demoted variable
	.shared .align 4 .b8 _ZZ21adaptive_epsilon_fullE13kth_distances[4096];
	mov.u64 	%SPL, __local_depot3;
	ld.param.u64 	%rd13, [adaptive_epsilon_full_param_0];
	ld.param.u64 	%rd14, [adaptive_epsilon_full_param_1];
	ld.param.u32 	%r65, [adaptive_epsilon_full_param_2];
	ld.param.u32 	%r66, [adaptive_epsilon_full_param_3];
	ld.param.u32 	%r67, [adaptive_epsilon_full_param_4];
	cvta.to.global.u64 	%rd1, %rd14;
	cvta.to.global.u64 	%rd2, %rd13;
	add.u64 	%rd3, %SPL, 0;
	mov.u32 	%r1, %tid.x;
	setp.ge.u32 	%p1, %r1, %r66;
	@%p1 bra 	$L__BB3_33;
	div.u32 	%r68, %r65, %r66;
	max.u32 	%r69, %r68, 1;
	mul.lo.s32 	%r70, %r69, %r1;
	setp.lt.u32 	%p2, %r70, %r65;
	add.s32 	%r71, %r65, -1;
	selp.b32 	%r2, %r70, %r71, %p2;
	mul.lo.s32 	%r72, %r2, 3;
	mul.wide.u32 	%rd16, %r72, 4;
	add.s64 	%rd17, %rd2, %rd16;
	ld.global.nc.f32 	%f1, [%rd17];
	add.s32 	%r73, %r72, 1;
	mul.wide.u32 	%rd18, %r73, 4;
	add.s64 	%rd19, %rd2, %rd18;
	ld.global.nc.f32 	%f2, [%rd19];
	add.s32 	%r74, %r72, 2;
	mul.wide.u32 	%rd20, %r74, 4;
	add.s64 	%rd21, %rd2, %rd20;
	ld.global.nc.f32 	%f3, [%rd21];
	mov.f32 	%f18, 0f501502F9;
	st.local.v4.f32 	[%rd3], {%f18, %f18, %f18, %f18};
	st.local.v4.f32 	[%rd3+16], {%f18, %f18, %f18, %f18};
	st.local.v4.f32 	[%rd3+32], {%f18, %f18, %f18, %f18};
	st.local.v4.f32 	[%rd3+48], {%f18, %f18, %f18, %f18};
	min.u32 	%r3, %r67, 16;
	min.u32 	%r4, %r65, 5000;
	setp.eq.s32 	%p3, %r65, 0;
	add.s32 	%r75, %r3, -1;
	mul.wide.u32 	%rd22, %r75, 4;
	add.s64 	%rd4, %rd3, %rd22;
	@%p3 bra 	$L__BB3_32;
	setp.lt.u32 	%p4, %r67, 2;
	@%p4 bra 	$L__BB3_11;
	add.s32 	%r5, %r3, -2;
	mov.b32 	%r141, 0;
$L__BB3_4:
	setp.eq.s32 	%p19, %r141, %r2;
	@%p19 bra 	$L__BB3_10;
	mul.lo.s32 	%r82, %r141, 3;
	mul.wide.u32 	%rd26, %r82, 4;
	add.s64 	%rd27, %rd2, %rd26;
	ld.global.nc.f32 	%f69, [%rd27];
	ld.global.nc.f32 	%f70, [%rd27+4];
	ld.global.nc.f32 	%f71, [%rd27+8];
	sub.f32 	%f72, %f1, %f69;
	sub.f32 	%f73, %f2, %f70;
	sub.f32 	%f74, %f3, %f71;
	mul.f32 	%f75, %f73, %f73;
	fma.rn.f32 	%f76, %f72, %f72, %f75;
	fma.rn.f32 	%f77, %f74, %f74, %f76;
	sqrt.rn.f32 	%f4, %f77;
	ld.local.f32 	%f78, [%rd4];
	setp.geu.f32 	%p20, %f4, %f78;
	@%p20 bra 	$L__BB3_10;
	mov.u32 	%r143, %r5;
$L__BB3_7:
	mul.wide.u32 	%rd28, %r143, 4;
	add.s64 	%rd5, %rd3, %rd28;
	ld.local.f32 	%f5, [%rd5];
	setp.leu.f32 	%p21, %f5, %f4;
	@%p21 bra 	$L__BB3_9;
	st.local.f32 	[%rd5+4], %f5;
	add.s32 	%r8, %r143, -1;
	setp.gt.s32 	%p22, %r143, 0;
	mov.u32 	%r143, %r8;
	@%p22 bra 	$L__BB3_7;
$L__BB3_9:
	mul.wide.s32 	%rd29, %r143, 4;
	add.s64 	%rd30, %rd3, %rd29;
	st.local.f32 	[%rd30+4], %f4;
$L__BB3_10:
	add.s32 	%r141, %r141, 1;
	setp.eq.s32 	%p23, %r141, %r4;
	@%p23 bra 	$L__BB3_32;
	bra.uni 	$L__BB3_4;
$L__BB3_11:
	and.b32  	%r11, %r4, 3;
	setp.lt.u32 	%p5, %r65, 4;
	mul.wide.u32 	%rd23, %r3, 4;
	add.s64 	%rd6, %rd3, %rd23;
	mov.b32 	%r146, 0;
	@%p5 bra 	$L__BB3_26;
	and.b32  	%r146, %r4, 8188;
	neg.s32 	%r144, %r2;
	add.s64 	%rd31, %rd2, 24;
	mov.b32 	%r145, 0;
$L__BB3_13:
	setp.eq.s32 	%p6, %r144, 0;
	@%p6 bra 	$L__BB3_16;
	ld.global.nc.f32 	%f19, [%rd31+-24];
	ld.global.nc.f32 	%f20, [%rd31+-20];
	ld.global.nc.f32 	%f21, [%rd31+-16];
	sub.f32 	%f22, %f1, %f19;
	sub.f32 	%f23, %f2, %f20;
	sub.f32 	%f24, %f3, %f21;
	mul.f32 	%f25, %f23, %f23;
	fma.rn.f32 	%f26, %f22, %f22, %f25;
	fma.rn.f32 	%f27, %f24, %f24, %f26;
	sqrt.rn.f32 	%f6, %f27;
	ld.local.f32 	%f28, [%rd4];
	setp.geu.f32 	%p7, %f6, %f28;
	@%p7 bra 	$L__BB3_16;
	st.local.f32 	[%rd6+-4], %f6;
$L__BB3_16:
	add.s32 	%r78, %r145, 1;
	setp.eq.s32 	%p8, %r78, %r2;
	@%p8 bra 	$L__BB3_19;
	ld.global.nc.f32 	%f29, [%rd31+-12];
	ld.global.nc.f32 	%f30, [%rd31+-8];
	ld.global.nc.f32 	%f31, [%rd31+-4];
	sub.f32 	%f32, %f1, %f29;
	sub.f32 	%f33, %f2, %f30;
	sub.f32 	%f34, %f3, %f31;
	mul.f32 	%f35, %f33, %f33;
	fma.rn.f32 	%f36, %f32, %f32, %f35;
	fma.rn.f32 	%f37, %f34, %f34, %f36;
	sqrt.rn.f32 	%f7, %f37;
	ld.local.f32 	%f38, [%rd4];
	setp.geu.f32 	%p9, %f7, %f38;
	@%p9 bra 	$L__BB3_19;
	st.local.f32 	[%rd6+-4], %f7;
$L__BB3_19:
	add.s32 	%r79, %r145, 2;
	setp.eq.s32 	%p10, %r79, %r2;
	@%p10 bra 	$L__BB3_22;
	ld.global.nc.f32 	%f39, [%rd31];
	ld.global.nc.f32 	%f40, [%rd31+4];
	ld.global.nc.f32 	%f41, [%rd31+8];
	sub.f32 	%f42, %f1, %f39;
	sub.f32 	%f43, %f2, %f40;
	sub.f32 	%f44, %f3, %f41;
	mul.f32 	%f45, %f43, %f43;
	fma.rn.f32 	%f46, %f42, %f42, %f45;
	fma.rn.f32 	%f47, %f44, %f44, %f46;
	sqrt.rn.f32 	%f8, %f47;
	ld.local.f32 	%f48, [%rd4];
	setp.geu.f32 	%p11, %f8, %f48;
	@%p11 bra 	$L__BB3_22;
	st.local.f32 	[%rd6+-4], %f8;
$L__BB3_22:
	add.s32 	%r80, %r145, 3;
	setp.eq.s32 	%p12, %r80, %r2;
	@%p12 bra 	$L__BB3_25;
	ld.global.nc.f32 	%f49, [%rd31+12];
	ld.global.nc.f32 	%f50, [%rd31+16];
	ld.global.nc.f32 	%f51, [%rd31+20];
	sub.f32 	%f52, %f1, %f49;
	sub.f32 	%f53, %f2, %f50;
	sub.f32 	%f54, %f3, %f51;
	mul.f32 	%f55, %f53, %f53;
	fma.rn.f32 	%f56, %f52, %f52, %f55;
	fma.rn.f32 	%f57, %f54, %f54, %f56;
	sqrt.rn.f32 	%f9, %f57;
	ld.local.f32 	%f58, [%rd4];
	setp.geu.f32 	%p13, %f9, %f58;
	@%p13 bra 	$L__BB3_25;
	st.local.f32 	[%rd6+-4], %f9;
$L__BB3_25:
	add.s32 	%r145, %r145, 4;
	add.s32 	%r144, %r144, 4;
	add.s64 	%rd31, %rd31, 48;
	setp.ne.s32 	%p14, %r145, %r146;
	@%p14 bra 	$L__BB3_13;
$L__BB3_26:
	setp.eq.s32 	%p15, %r11, 0;
	@%p15 bra 	$L__BB3_32;
	mul.wide.u32 	%rd24, %r146, 12;
	add.s64 	%rd25, %rd24, %rd2;
	add.s64 	%rd32, %rd25, 4;
	sub.s32 	%r148, %r146, %r2;
	neg.s32 	%r147, %r11;
$L__BB3_28:
	.pragma "nounroll";
	setp.eq.s32 	%p16, %r148, 0;
	@%p16 bra 	$L__BB3_31;
	ld.global.nc.f32 	%f59, [%rd32+-4];
	ld.global.nc.f32 	%f60, [%rd32];
	ld.global.nc.f32 	%f61, [%rd32+4];
	sub.f32 	%f62, %f1, %f59;
	sub.f32 	%f63, %f2, %f60;
	sub.f32 	%f64, %f3, %f61;
	mul.f32 	%f65, %f63, %f63;
	fma.rn.f32 	%f66, %f62, %f62, %f65;
	fma.rn.f32 	%f67, %f64, %f64, %f66;
	sqrt.rn.f32 	%f10, %f67;
	ld.local.f32 	%f68, [%rd4];
	setp.geu.f32 	%p17, %f10, %f68;
	@%p17 bra 	$L__BB3_31;
	st.local.f32 	[%rd6+-4], %f10;
$L__BB3_31:
	add.s64 	%rd32, %rd32, 12;
	add.s32 	%r148, %r148, 1;
	add.s32 	%r147, %r147, 1;
	setp.ne.s32 	%p18, %r147, 0;
	@%p18 bra 	$L__BB3_28;
$L__BB3_32:
	ld.local.f32 	%f79, [%rd4];
	shl.b32 	%r83, %r1, 2;
	mov.u32 	%r84, _ZZ21adaptive_epsilon_fullE13kth_distances;
	add.s32 	%r85, %r84, %r83;
	st.shared.f32 	[%r85], %f79;
$L__BB3_33:
	bar.sync 	0;
	setp.ne.s32 	%p24, %r1, 0;
	@%p24 bra 	$L__BB3_68;
	min.u32 	%r25, %r66, 1024;
	setp.eq.s32 	%p25, %r66, 0;
	mov.b32 	%r153, 0;
	@%p25 bra 	$L__BB3_61;
	and.b32  	%r26, %r25, 3;
	setp.lt.u32 	%p26, %r66, 4;
	mov.b32 	%r162, 0;
	mov.u32 	%r153, %r162;
	@%p26 bra 	$L__BB3_54;
	and.b32  	%r162, %r25, 2044;
	mov.u32 	%r92, _ZZ21adaptive_epsilon_fullE13kth_distances;
	add.s32 	%r149, %r92, 8;
	neg.s32 	%r151, %r162;
	mov.b32 	%r153, 0;
	mov.b32 	%r150, 1;
$L__BB3_37:
	ld.shared.f32 	%f11, [%r149+-8];
	setp.geu.f32 	%p27, %f11, 0f4E6E6B28;
	@%p27 bra 	$L__BB3_41;
	add.s32 	%r93, %r150, -1;
	setp.eq.s32 	%p28, %r93, %r153;
	@%p28 bra 	$L__BB3_40;
	shl.b32 	%r94, %r153, 2;
	add.s32 	%r96, %r92, %r94;
	st.shared.f32 	[%r96], %f11;
$L__BB3_40:
	add.s32 	%r153, %r153, 1;
$L__BB3_41:
	ld.shared.f32 	%f12, [%r149+-4];
	setp.geu.f32 	%p29, %f12, 0f4E6E6B28;
	@%p29 bra 	$L__BB3_45;
	setp.eq.s32 	%p30, %r150, %r153;
	@%p30 bra 	$L__BB3_44;
	shl.b32 	%r97, %r153, 2;
	add.s32 	%r99, %r92, %r97;
	st.shared.f32 	[%r99], %f12;
$L__BB3_44:
	add.s32 	%r153, %r153, 1;
$L__BB3_45:
	ld.shared.f32 	%f13, [%r149];
	setp.geu.f32 	%p31, %f13, 0f4E6E6B28;
	@%p31 bra 	$L__BB3_49;
	add.s32 	%r100, %r150, 1;
	setp.eq.s32 	%p32, %r100, %r153;
	@%p32 bra 	$L__BB3_48;
	shl.b32 	%r101, %r153, 2;
	add.s32 	%r103, %r92, %r101;
	st.shared.f32 	[%r103], %f13;
$L__BB3_48:
	add.s32 	%r153, %r153, 1;
$L__BB3_49:
	ld.shared.f32 	%f14, [%r149+4];
	setp.geu.f32 	%p33, %f14, 0f4E6E6B28;
	@%p33 bra 	$L__BB3_53;
	add.s32 	%r104, %r150, 2;
	setp.eq.s32 	%p34, %r104, %r153;
	@%p34 bra 	$L__BB3_52;
	shl.b32 	%r105, %r153, 2;
	add.s32 	%r107, %r92, %r105;
	st.shared.f32 	[%r107], %f14;
$L__BB3_52:
	add.s32 	%r153, %r153, 1;
$L__BB3_53:
	add.s32 	%r151, %r151, 4;
	add.s32 	%r150, %r150, 4;
	add.s32 	%r149, %r149, 16;
	setp.ne.s32 	%p35, %r151, 0;
	@%p35 bra 	$L__BB3_37;
$L__BB3_54:
	setp.eq.s32 	%p36, %r26, 0;
	@%p36 bra 	$L__BB3_61;
	shl.b32 	%r108, %r162, 2;
	mov.u32 	%r109, _ZZ21adaptive_epsilon_fullE13kth_distances;
	add.s32 	%r161, %r109, %r108;
	neg.s32 	%r160, %r26;
$L__BB3_56:
	.pragma "nounroll";
	ld.shared.f32 	%f15, [%r161];
	setp.geu.f32 	%p37, %f15, 0f4E6E6B28;
	@%p37 bra 	$L__BB3_60;
	setp.eq.s32 	%p38, %r162, %r153;
	@%p38 bra 	$L__BB3_59;
	shl.b32 	%r110, %r153, 2;
	add.s32 	%r112, %r109, %r110;
	st.shared.f32 	[%r112], %f15;
$L__BB3_59:
	add.s32 	%r153, %r153, 1;
$L__BB3_60:
	add.s32 	%r162, %r162, 1;
	add.s32 	%r161, %r161, 4;
	add.s32 	%r160, %r160, 1;
	setp.ne.s32 	%p39, %r160, 0;
	@%p39 bra 	$L__BB3_56;
$L__BB3_61:
	setp.lt.s32 	%p40, %r153, 4;
	@%p40 bra 	$L__BB3_69;
	mov.b32 	%r166, 1;
	mov.u32 	%r115, _ZZ21adaptive_epsilon_fullE13kth_distances;
$L__BB3_63:
	shl.b32 	%r114, %r166, 2;
	add.s32 	%r116, %r115, %r114;
	ld.shared.f32 	%f16, [%r116];
	mov.u32 	%r167, %r166;
$L__BB3_64:
	shl.b32 	%r117, %r167, 2;
	add.s32 	%r61, %r115, %r117;
	ld.shared.f32 	%f17, [%r61+-4];
	setp.leu.f32 	%p41, %f17, %f16;
	mov.u32 	%r168, %r167;
	@%p41 bra 	$L__BB3_66;
	add.s32 	%r62, %r167, -1;
	st.shared.f32 	[%r61], %f17;
	setp.gt.s32 	%p42, %r167, 1;
	mov.b32 	%r168, 0;
	mov.u32 	%r167, %r62;
	@%p42 bra 	$L__BB3_64;
$L__BB3_66:
	shl.b32 	%r120, %r168, 2;
	add.s32 	%r122, %r115, %r120;
	st.shared.f32 	[%r122], %f16;
	add.s32 	%r166, %r166, 1;
	setp.ne.s32 	%p43, %r166, %r153;
	@%p43 bra 	$L__BB3_63;
	and.b32  	%r123, %r153, -4;
	add.s32 	%r125, %r115, %r123;
	ld.shared.f32 	%f80, [%r125];
	max.f32 	%f81, %f80, 0f40400000;
	min.f32 	%f82, %f81, 0f41000000;
	st.global.f32 	[%rd1], %f82;
	shl.b32 	%r126, %r153, 1;
	and.b32  	%r127, %r126, -4;
	add.s32 	%r128, %r115, %r127;
	ld.shared.f32 	%f83, [%r128];
	max.f32 	%f84, %f83, 0f40A00000;
	min.f32 	%f85, %f84, 0f41400000;
	st.global.f32 	[%rd1+4], %f85;
	mul.lo.s32 	%r129, %r153, 3;
	and.b32  	%r130, %r129, -4;
	add.s32 	%r131, %r115, %r130;
	ld.shared.f32 	%f86, [%r131];
	max.f32 	%f87, %f86, 0f40E00000;
	min.f32 	%f88, %f87, 0f41900000;
	st.global.f32 	[%rd1+8], %f88;
	mul.lo.s32 	%r132, %r153, 9;
	mul.hi.u32 	%r133, %r132, -858993459;
	shr.u32 	%r134, %r133, 1;
	and.b32  	%r135, %r134, 2147483644;
	add.s32 	%r136, %r115, %r135;
	ld.shared.f32 	%f89, [%r136];
	max.f32 	%f90, %f89, 0f41200000;
	min.f32 	%f91, %f90, 0f41C80000;
	st.global.f32 	[%rd1+12], %f91;
$L__BB3_68:
	ret;
$L__BB3_69:
	mov.b32 	%r137, 1084227584;
	st.global.u32 	[%rd1], %r137;
	mov.b32 	%r138, 1088421888;
	st.global.u32 	[%rd1+4], %r138;
	mov.b32 	%r139, 1092616192;
	st.global.u32 	[%rd1+8], %r139;
	mov.b32 	%r140, 1096810496;
	st.global.u32 	[%rd1+12], %r140;
	bra.uni 	$L__BB3_68;

}


// ===== COMPILED SASS (sm_100) =====

	.target	sm_100

	.elftype	@"ET_EXEC"


//--------------------- .note.nv.tkinfo           --------------------------
	.section	.note.nv.tkinfo,"",@"SHT_NOTE"
	.sectionflags	@"SHF_NOTE_NV_TKINFO"
	.tkinfo
        /*0018*/ 	.word	0x00000002
        /*0030*/ 	.string	""
        /*0030*/ 	.string	"ptxas"
        /*0030*/ 	.string	"Cuda compilation tools, release 13.0, V13.0.88"
        /*0030*/ 	.string	"Build cuda_13.0.r13.0/compiler.36424714_0"
        /*0030*/ 	.string	"-arch sm_100 -m 64 "



//--------------------- .note.nv.cuinfo           --------------------------
	.section	.note.nv.cuinfo,"",@"SHT_NOTE"
	.sectionflags	@"SHF_NOTE_NV_CUINFO"
        /*0018*/ 	.short	0x0002
        /*001a*/ 	.short	0x0064
        /*001c*/ 	.short	0x0082
	.zero		2


//--------------------- .nv.info                  --------------------------
	.section	.nv.info,"",@"SHT_CUDA_INFO"
	.align	4


	//----- nvinfo : EIATTR_REGCOUNT
	.align		4
        /*0000*/ 	.byte	0x04, 0x2f
        /*0002*/ 	.short	(.L_1 - .L_0)
	.align		4
.L_0:
        /*0004*/ 	.word	index@(compute_knn_distances)
        /*0008*/ 	.word	0x00000019


	//----- nvinfo : EIATTR_FRAME_SIZE
	.align		4
.L_1:
        /*000c*/ 	.byte	0x04, 0x11
        /*000e*/ 	.short	(.L_3 - .L_2)
	.align		4
.L_2:
        /*0010*/ 	.word	index@($__internal_2_$__cuda_sm20_sqrt_rn_f32_slowpath)
        /*0014*/ 	.word	0x00000040


	//----- nvinfo : EIATTR_FRAME_SIZE
	.align		4
.L_3:
        /*0018*/ 	.byte	0x04, 0x11
        /*001a*/ 	.short	(.L_5 - .L_4)
	.align		4
.L_4:
        /*001c*/ 	.word	index@(compute_knn_distances)
        /*0020*/ 	.word	0x00000040


	//----- nvinfo : EIATTR_REGCOUNT
	.align		4
.L_5:
        /*0024*/ 	.byte	0x04, 0x2f
        /*0026*/ 	.short	(.L_7 - .L_6)
	.align		4
.L_6:
        /*0028*/ 	.word	index@(compute_knn_distances_tiled)
        /*002c*/ 	.word	0x0000001e


	//----- nvinfo : EIATTR_FRAME_SIZE
	.align		4
.L_7:
        /*0030*/ 	.byte	0x04, 0x11
        /*0032*/ 	.short	(.L_9 - .L_8)
	.align		4
.L_8:
        /*0034*/ 	.word	index@($__internal_1_$__cuda_sm20_sqrt_rn_f32_slowpath)
        /*0038*/ 	.word	0x00000040


	//----- nvinfo : EIATTR_FRAME_SIZE
	.align		4
.L_9:
        /*003c*/ 	.byte	0x04, 0x11
        /*003e*/ 	.short	(.L_11 - .L_10)
	.align		4
.L_10:
        /*0040*/ 	.word	index@(compute_knn_distances_tiled)
        /*0044*/ 	.word	0x00000040


	//----- nvinfo : EIATTR_REGCOUNT
	.align		4
.L_11:
        /*0048*/ 	.byte	0x04, 0x2f
        /*004a*/ 	.short	(.L_13 - .L_12)
	.align		4
.L_12:
        /*004c*/ 	.word	index@(extract_percentiles)
        /*0050*/ 	.word	0x0000000e


	//----- nvinfo : EIATTR_FRAME_SIZE
	.align		4
.L_13:
        /*0054*/ 	.byte	0x04, 0x11
        /*0056*/ 	.short	(.L_15 - .L_14)
	.align		4
.L_14:
        /*0058*/ 	.word	index@(extract_percentiles)
        /*005c*/ 	.word	0x00000000


	//----- nvinfo : EIATTR_REGCOUNT
	.align		4
.L_15:
        /*0060*/ 	.byte	0x04, 0x2f
        /*0062*/ 	.short	(.L_17 - .L_16)
	.align		4
.L_16:
        /*0064*/ 	.word	index@(adaptive_epsilon_full)
        /*0068*/ 	.word	0x00000017


	//----- nvinfo : EIATTR_FRAME_SIZE
	.align		4
.L_17:
        /*006c*/ 	.byte	0x04, 0x11
        /*006e*/ 	.short	(.L_19 - .L_18)
	.align		4
.L_18:
        /*0070*/ 	.word	index@($__internal_0_$__cuda_sm20_sqrt_rn_f32_slowpath)
        /*0074*/ 	.word	0x00000040


	//----- nvinfo : EIATTR_FRAME_SIZE
	.align		4
.L_19:
        /*0078*/ 	.byte	0x04, 0x11
        /*007a*/ 	.short	(.L_21 - .L_20)
	.align		4
.L_20:
        /*007c*/ 	.word	index@(adaptive_epsilon_full)
        /*0080*/ 	.word	0x00000040


	//----- nvinfo : EIATTR_MIN_STACK_SIZE
	.align		4
.L_21:
        /*0084*/ 	.byte	0x04, 0x12
        /*0086*/ 	.short	(.L_23 - .L_22)
	.align		4
.L_22:
        /*0088*/ 	.word	index@(adaptive_epsilon_full)
        /*008c*/ 	.word	0x00000040


	//----- nvinfo : EIATTR_MIN_STACK_SIZE
	.align		4
.L_23:
        /*0090*/ 	.byte	0x04, 0x12
        /*0092*/ 	.short	(.L_25 - .L_24)
	.align		4
.L_24:
        /*0094*/ 	.word	index@(extract_percentiles)
        /*0098*/ 	.word	0x00000000


	//----- nvinfo : EIATTR_MIN_STACK_SIZE
	.align		4
.L_25:
        /*009c*/ 	.byte	0x04, 0x12
        /*009e*/ 	.short	(.L_27 - .L_26)
	.align		4
.L_26:
        /*00a0*/ 	.word	index@(compute_knn_distances_tiled)
        /*00a4*/ 	.word	0x00000040


	//----- nvinfo : EIATTR_MIN_STACK_SIZE
	.align		4
.L_27:
        /*00a8*/ 	.byte	0x04, 0x12
        /*00aa*/ 	.short	(.L_29 - .L_28)
	.align		4
.L_28:
        /*00ac*/ 	.word	index@(compute_knn_distances)
        /*00b0*/ 	.word	0x00000040
.L_29:


//--------------------- .nv.compat                --------------------------
	.section	.nv.compat,"",@"SHT_CUDA_COMPAT_INFO"
	.align	4
        /*0000*/ 	.byte	0x02, 0x09, 0x00, 0x00, 0x02, 0x02, 0x01, 0x00, 0x02, 0x05, 0x05, 0x00, 0x03, 0x07, 0x01, 0x01
        /*0010*/ 	.byte	0x02, 0x03, 0x00, 0x00, 0x02, 0x06, 0x01, 0x00, 0x04, 0x0b, 0x08, 0x00, 0x01, 0x00, 0x00, 0x00
        /*0020*/ 	.byte	0x00, 0x00, 0x00, 0x00


//--------------------- .nv.info.adaptive_epsilon_full --------------------------
	.section	.nv.info.adaptive_epsilon_full,"",@"SHT_CUDA_INFO"
	.sectionflags	@""
	.align	4


	//----- nvinfo : EIATTR_CUDA_API_VERSION
	.align		4
        /*0000*/ 	.byte	0x04, 0x37
        /*0002*/ 	.short	(.L_31 - .L_30)
.L_30:
        /*0004*/ 	.word	0x00000082


	//----- nvinfo : EIATTR_KPARAM_INFO
	.align		4
.L_31:
        /*0008*/ 	.byte	0x04, 0x17
        /*000a*/ 	.short	(.L_33 - .L_32)
.L_32:
        /*000c*/ 	.word	0x00000000
        /*0010*/ 	.short	0x0005
        /*0012*/ 	.short	0x001c
        /*0014*/ 	.byte	0x00, 0xf0, 0x11, 0x00


	//----- nvinfo : EIATTR_KPARAM_INFO
	.align		4
.L_33:
        /*0018*/ 	.byte	0x04, 0x17
        /*001a*/ 	.short	(.L_35 - .L_34)
.L_34:
        /*001c*/ 	.word	0x00000000
        /*0020*/ 	.short	0x0004
        /*0022*/ 	.short	0x0018
        /*0024*/ 	.byte	0x00, 0xf0, 0x11, 0x00


	//----- nvinfo : EIATTR_KPARAM_INFO
	.align		4
.L_35:
        /*0028*/ 	.byte	0x04, 0x17
        /*002a*/ 	.short	(.L_37 - .L_36)
.L_36:
        /*002c*/ 	.word	0x00000000
        /*0030*/ 	.short	0x0003
        /*0032*/ 	.short	0x0014
        /*0034*/ 	.byte	0x00, 0xf0, 0x11, 0x00


	//----- nvinfo : EIATTR_KPARAM_INFO
	.align		4
.L_37:
        /*0038*/ 	.byte	0x04, 0x17
        /*003a*/ 	.short	(.L_39 - .L_38)
.L_38:
        /*003c*/ 	.word	0x00000000
        /*0040*/ 	.short	0x0002
        /*0042*/ 	.short	0x0010
        /*0044*/ 	.byte	0x00, 0xf0, 0x11, 0x00


	//----- nvinfo : EIATTR_KPARAM_INFO
	.align		4
.L_39:
        /*0048*/ 	.byte	0x04, 0x17
        /*004a*/ 	.short	(.L_41 - .L_40)
.L_40:
        /*004c*/ 	.word	0x00000000
        /*0050*/ 	.short	0x0001
        /*0052*/ 	.short	0x0008
        /*0054*/ 	.byte	0x00, 0xf5, 0x21, 0x00


	//----- nvinfo : EIATTR_KPARAM_INFO
	.align		4
.L_41:
        /*0058*/ 	.byte	0x04, 0x17
        /*005a*/ 	.short	(.L_43 - .L_42)
.L_42:
        /*005c*/ 	.word	0x00000000
        /*0060*/ 	.short	0x0000
        /*0062*/ 	.short	0x0000
        /*0064*/ 	.byte	0x00, 0xf5, 0x21, 0x00


	//----- nvinfo : EIATTR_SPARSE_MMA_MASK
	.align		4
.L_43:
        /*0068*/ 	.byte	0x03, 0x50
        /*006a*/ 	.short	0x0000


	//----- nvinfo : EIATTR_MAXREG_COUNT
	.align		4
        /*006c*/ 	.byte	0x03, 0x1b
        /*006e*/ 	.short	0x00ff


	//----- nvinfo : EIATTR_NUM_BARRIERS
	.align		4
        /*0070*/ 	.byte	0x02, 0x4c
        /*0072*/ 	.byte	0x01
	.zero		1


	//----- nvinfo : EIATTR_MERCURY_ISA_VERSION
	.align		4
        /*0074*/ 	.byte	0x03, 0x5f
        /*0076*/ 	.short	0x0101


	//----- nvinfo : EIATTR_VRC_CTA_INIT_COUNT
	.align		4
        /*0078*/ 	.byte	0x02, 0x4a
	.zero		1
	.zero		1


	//----- nvinfo : EIATTR_EXIT_INSTR_OFFSETS
	.align		4
        /*007c*/ 	.byte	0x04, 0x1c
        /*007e*/ 	.short	(.L_45 - .L_44)


	//   ....[0]....
.L_44:
        /*0080*/ 	.word	0x00001380


	//   ....[1]....
        /*0084*/ 	.word	0x00001b60


	//   ....[2]....
        /*0088*/ 	.word	0x00001c00


	//----- nvinfo : EIATTR_CRS_STACK_SIZE
	.align		4
.L_45:
        /*008c*/ 	.byte	0x04, 0x1e
        /*008e*/ 	.short	(.L_47 - .L_46)
.L_46:
        /*0090*/ 	.word	0x00000000


	//----- nvinfo : EIATTR_CBANK_PARAM_SIZE
	.align		4
.L_47:
        /*0094*/ 	.byte	0x03, 0x19
        /*0096*/ 	.short	0x0020


	//----- nvinfo : EIATTR_PARAM_CBANK
	.align		4
        /*0098*/ 	.byte	0x04, 0x0a
        /*009a*/ 	.short	(.L_49 - .L_48)
	.align		4
.L_48:
        /*009c*/ 	.word	index@(.nv.constant0.adaptive_epsilon_full)
        /*00a0*/ 	.short	0x0380
        /*00a2*/ 	.short	0x0020


	//----- nvinfo : EIATTR_SW_WAR
	.align		4
.L_49:
        /*00a4*/ 	.byte	0x04, 0x36
        /*00a6*/ 	.short	(.L_51 - .L_50)
.L_50:
        /*00a8*/ 	.word	0x00000008
.L_51:


//--------------------- .nv.info.extract_percentiles --------------------------
	.section	.nv.info.extract_percentiles,"",@"SHT_CUDA_INFO"
	.sectionflags	@""
	.align	4


	//----- nvinfo : EIATTR_CUDA_API_VERSION
	.align		4
        /*0000*/ 	.byte	0x04, 0x37
        /*0002*/ 	.short	(.L_53 - .L_52)
.L_52:
        /*0004*/ 	.word	0x00000082


	//----- nvinfo : EIATTR_KPARAM_INFO
	.align		4
.L_53:
        /*0008*/ 	.byte	0x04, 0x17
        /*000a*/ 	.short	(.L_55 - .L_54)
.L_54:
        /*000c*/ 	.word	0x00000000
        /*0010*/ 	.short	0x0002
        /*0012*/ 	.short	0x0010
        /*0014*/ 	.byte	0x00, 0xf0, 0x11, 0x00


	//----- nvinfo : EIATTR_KPARAM_INFO
	.align		4
.L_55:
        /*0018*/ 	.byte	0x04, 0x17
        /*001a*/ 	.short	(.L_57 - .L_56)
.L_56:
        /*001c*/ 	.word	0x00000000
        /*0020*/ 	.short	0x0001
        /*0022*/ 	.short	0x0008
        /*0024*/ 	.byte	0x00, 0xf5, 0x21, 0x00


	//----- nvinfo : EIATTR_KPARAM_INFO
	.align		4
.L_57:
        /*0028*/ 	.byte	0x04, 0x17
        /*002a*/ 	.short	(.L_59 - .L_58)
.L_58:
        /*002c*/ 	.word	0x00000000
        /*0030*/ 	.short	0x0000
        /*0032*/ 	.short	0x0000
        /*0034*/ 	.byte	0x00, 0xf5, 0x21, 0x00


	//----- nvinfo : EIATTR_SPARSE_MMA_MASK
	.align		4
.L_59:
        /*0038*/ 	.byte	0x03, 0x50
        /*003a*/ 	.short	0x0000


	//----- nvinfo : EIATTR_MAXREG_COUNT
	.align		4
        /*003c*/ 	.byte	0x03, 0x1b
        /*003e*/ 	.short	0x00ff


	//----- nvinfo : EIATTR_NUM_BARRIERS
	.align		4
        /*0040*/ 	.byte	0x02, 0x4c
        /*0042*/ 	.byte	0x01
	.zero		1


	//----- nvinfo : EIATTR_MERCURY_ISA_VERSION
	.align		4
        /*0044*/ 	.byte	0x03, 0x5f
        /*0046*/ 	.short	0x0101


	//----- nvinfo : EIATTR_VRC_CTA_INIT_COUNT
	.align		4
        /*0048*/ 	.byte	0x02, 0x4a
	.zero		1
	.zero		1


	//----- nvinfo : EIATTR_EXIT_INSTR_OFFSETS
	.align		4
        /*004c*/ 	.byte	0x04, 0x1c
        /*004e*/ 	.short	(.L_61 - .L_60)


	//   ....[0]....
.L_60:
        /*0050*/ 	.word	0x00000120


	//   ....[1]....
        /*0054*/ 	.word	0x000008f0


	//   ....[2]....
        /*0058*/ 	.word	0x00000990


	//----- nvinfo : EIATTR_CRS_STACK_SIZE
	.align		4
.L_61:
        /*005c*/ 	.byte	0x04, 0x1e
        /*005e*/ 	.short	(.L_63 - .L_62)
.L_62:
        /*0060*/ 	.word	0x00000000


	//----- nvinfo : EIATTR_CBANK_PARAM_SIZE
	.align		4
.L_63:
        /*0064*/ 	.byte	0x03, 0x19
        /*0066*/ 	.short	0x0014


	//----- nvinfo : EIATTR_PARAM_CBANK
	.align		4
        /*0068*/ 	.byte	0x04, 0x0a
        /*006a*/ 	.short	(.L_65 - .L_64)
	.align		4
.L_64:
        /*006c*/ 	.word	index@(.nv.constant0.extract_percentiles)
        /*0070*/ 	.short	0x0380
        /*0072*/ 	.short	0x0014


	//----- nvinfo : EIATTR_SW_WAR
	.align		4
.L_65:
        /*0074*/ 	.byte	0x04, 0x36
        /*0076*/ 	.short	(.L_67 - .L_66)
.L_66:
        /*0078*/ 	.word	0x00000008
.L_67:


//--------------------- .nv.info.compute_knn_distances_tiled --------------------------
	.section	.nv.info.compute_knn_distances_tiled,"",@"SHT_CUDA_INFO"
	.sectionflags	@""
	.align	4


	//----- nvinfo : EIATTR_CUDA_API_VERSION
	.align		4
        /*0000*/ 	.byte	0x04, 0x37
        /*0002*/ 	.short	(.L_69 - .L_68)
.L_68:
        /*0004*/ 	.word	0x00000082


	//----- nvinfo : EIATTR_KPARAM_INFO
	.align		4
.L_69:
        /*0008*/ 	.byte	0x04, 0x17
        /*000a*/ 	.short	(.L_71 - .L_70)
.L_70:
        /*000c*/ 	.word	0x00000000
        /*0010*/ 	.short	0x0005
        /*0012*/ 	.short	0x0020
        /*0014*/ 	.byte	0x00, 0xf0, 0x11, 0x00


	//----- nvinfo : EIATTR_KPARAM_INFO
	.align		4
.L_71:
        /*0018*/ 	.byte	0x04, 0x17
        /*001a*/ 	.short	(.L_73 - .L_72)
.L_72:
        /*001c*/ 	.word	0x00000000
        /*0020*/ 	.short	0x0004
        /*0022*/ 	.short	0x001c
        /*0024*/ 	.byte	0x00, 0xf0, 0x11, 0x00


	//----- nvinfo : EIATTR_KPARAM_INFO
	.align		4
.L_73:
        /*0028*/ 	.byte	0x04, 0x17
        /*002a*/ 	.short	(.L_75 - .L_74)
.L_74:
        /*002c*/ 	.word	0x00000000
        /*0030*/ 	.short	0x0003
        /*0032*/ 	.short	0x0018
        /*0034*/ 	.byte	0x00, 0xf0, 0x11, 0x00


	//----- nvinfo : EIATTR_KPARAM_INFO
	.align		4
.L_75:
        /*0038*/ 	.byte	0x04, 0x17
        /*003a*/ 	.short	(.L_77 - .L_76)
.L_76:
        /*003c*/ 	.word	0x00000000
        /*0040*/ 	.short	0x0002
        /*0042*/ 	.short	0x0010
        /*0044*/ 	.byte	0x00, 0xf5, 0x21, 0x00


	//----- nvinfo : EIATTR_KPARAM_INFO
	.align		4
.L_77:
        /*0048*/ 	.byte	0x04, 0x17
        /*004a*/ 	.short	(.L_79 - .L_78)
.L_78:
        /*004c*/ 	.word	0x00000000
        /*0050*/ 	.short	0x0001
        /*0052*/ 	.short	0x0008
        /*0054*/ 	.byte	0x00, 0xf5, 0x21, 0x00


	//----- nvinfo : EIATTR_KPARAM_INFO
	.align		4
.L_79:
        /*0058*/ 	.byte	0x04, 0x17
        /*005a*/ 	.short	(.L_81 - .L_80)
.L_80:
        /*005c*/ 	.word	0x00000000
        /*0060*/ 	.short	0x0000
        /*0062*/ 	.short	0x0000
        /*0064*/ 	.byte	0x00, 0xf5, 0x21, 0x00


	//----- nvinfo : EIATTR_SPARSE_MMA_MASK
	.align		4
.L_81:
        /*0068*/ 	.byte	0x03, 0x50
        /*006a*/ 	.short	0x0000


	//----- nvinfo : EIATTR_MAXREG_COUNT
	.align		4
        /*006c*/ 	.byte	0x03, 0x1b
        /*006e*/ 	.short	0x00ff


	//----- nvinfo : EIATTR_NUM_BARRIERS
	.align		4
        /*0070*/ 	.byte	0x02, 0x4c
        /*0072*/ 	.byte	0x01
	.zero		1


	//----- nvinfo : EIATTR_MERCURY_ISA_VERSION
	.align		4
        /*0074*/ 	.byte	0x03, 0x5f
        /*0076*/ 	.short	0x0101


	//----- nvinfo : EIATTR_UNUSED_LOAD_BYTE_OFFSET
	.align		4
        /*0078*/ 	.byte	0x04, 0x44
        /*007a*/ 	.short	(.L_83 - .L_82)


	//   ....[0]....
.L_82:
        /*007c*/ 	.word	0x00000920
        /*0080*/ 	.word	0x00000fff


	//   ....[1]....
        /*0084*/ 	.word	0x00000ee0
        /*0088*/ 	.word	0x0000fff0


	//   ....[2]....
        /*008c*/ 	.word	0x00001130
        /*0090*/ 	.word	0x00000fff


	//----- nvinfo : EIATTR_VRC_CTA_INIT_COUNT
	.align		4
.L_83:
        /*0094*/ 	.byte	0x02, 0x4a
	.zero		1
	.zero		1


	//----- nvinfo : EIATTR_EXIT_INSTR_OFFSETS
	.align		4
        /*0098*/ 	.byte	0x04, 0x1c
        /*009a*/ 	.short	(.L_85 - .L_84)


	//   ....[0]....
.L_84:
        /*009c*/ 	.word	0x00001750


	//   ....[1]....
        /*00a0*/ 	.word	0x000017a0


	//----- nvinfo : EIATTR_CRS_STACK_SIZE
	.align		4
.L_85:
        /*00a4*/ 	.byte	0x04, 0x1e
        /*00a6*/ 	.short	(.L_87 - .L_86)
.L_86:
        /*00a8*/ 	.word	0x00000000


	//----- nvinfo : EIATTR_CBANK_PARAM_SIZE
	.align		4
.L_87:
        /*00ac*/ 	.byte	0x03, 0x19
        /*00ae*/ 	.short	0x0024


	//----- nvinfo : EIATTR_PARAM_CBANK
	.align		4
        /*00b0*/ 	.byte	0x04, 0x0a
        /*00b2*/ 	.short	(.L_89 - .L_88)
	.align		4
.L_88:
        /*00b4*/ 	.word	index@(.nv.constant0.compute_knn_distances_tiled)
        /*00b8*/ 	.short	0x0380
        /*00ba*/ 	.short	0x0024


	//----- nvinfo : EIATTR_SW_WAR
	.align		4
.L_89:
        /*00bc*/ 	.byte	0x04, 0x36
        /*00be*/ 	.short	(.L_91 - .L_90)
.L_90:
        /*00c0*/ 	.word	0x00000008
.L_91:


//--------------------- .nv.info.compute_knn_distances --------------------------
	.section	.nv.info.compute_knn_distances,"",@"SHT_CUDA_INFO"
	.sectionflags	@""
	.align	4


	//----- nvinfo : EIATTR_CUDA_API_VERSION
	.align		4
        /*0000*/ 	.byte	0x04, 0x37
        /*0002*/ 	.short	(.L_93 - .L_92)
.L_92:
        /*0004*/ 	.word	0x00000082


	//----- nvinfo : EIATTR_KPARAM_INFO
	.align		4
.L_93:
        /*0008*/ 	.byte	0x04, 0x17
        /*000a*/ 	.short	(.L_95 - .L_94)
.L_94:
        /*000c*/ 	.word	0x00000000
        /*0010*/ 	.short	0x0006
        /*0012*/ 	.short	0x0024
        /*0014*/ 	.byte	0x00, 0xf0, 0x11, 0x00


	//----- nvinfo : EIATTR_KPARAM_INFO
	.align		4
.L_95:
        /*0018*/ 	.byte	0x04, 0x17
        /*001a*/ 	.short	(.L_97 - .L_96)
.L_96:
        /*001c*/ 	.word	0x00000000
        /*0020*/ 	.short	0x0005
        /*0022*/ 	.short	0x0020
        /*0024*/ 	.byte	0x00, 0xf0, 0x11, 0x00


	//----- nvinfo : EIATTR_KPARAM_INFO
	.align		4
.L_97:
        /*0028*/ 	.byte	0x04, 0x17
        /*002a*/ 	.short	(.L_99 - .L_98)
.L_98:
        /*002c*/ 	.word	0x00000000
        /*0030*/ 	.short	0x0004
        /*0032*/ 	.short	0x001c
        /*0034*/ 	.byte	0x00, 0xf0, 0x11, 0x00


	//----- nvinfo : EIATTR_KPARAM_INFO
	.align		4
.L_99:
        /*0038*/ 	.byte	0x04, 0x17
        /*003a*/ 	.short	(.L_101 - .L_100)
.L_100:
        /*003c*/ 	.word	0x00000000
        /*0040*/ 	.short	0x0003
        /*0042*/ 	.short	0x0018
        /*0044*/ 	.byte	0x00, 0xf0, 0x11, 0x00


	//----- nvinfo : EIATTR_KPARAM_INFO
	.align		4
.L_101:
        /*0048*/ 	.byte	0x04, 0x17
        /*004a*/ 	.short	(.L_103 - .L_102)
.L_102:
        /*004c*/ 	.word	0x00000000
        /*0050*/ 	.short	0x0002
        /*0052*/ 	.short	0x0010
        /*0054*/ 	.byte	0x00, 0xf5, 0x21, 0x00


	//----- nvinfo : EIATTR_KPARAM_INFO
	.align		4
.L_103:
        /*0058*/ 	.byte	0x04, 0x17
        /*005a*/ 	.short	(.L_105 - .L_104)
.L_104:
        /*005c*/ 	.word	0x00000000
        /*0060*/ 	.short	0x0001
        /*0062*/ 	.short	0x0008
        /*0064*/ 	.byte	0x00, 0xf5, 0x21, 0x00


	//----- nvinfo : EIATTR_KPARAM_INFO
	.align		4
.L_105:
        /*0068*/ 	.byte	0x04, 0x17
        /*006a*/ 	.short	(.L_107 - .L_106)
.L_106:
        /*006c*/ 	.word	0x00000000
        /*0070*/ 	.short	0x0000
        /*0072*/ 	.short	0x0000
        /*0074*/ 	.byte	0x00, 0xf5, 0x21, 0x00


	//----- nvinfo : EIATTR_SPARSE_MMA_MASK
	.align		4
.L_107:
        /*0078*/ 	.byte	0x03, 0x50
        /*007a*/ 	.short	0x0000


	//----- nvinfo : EIATTR_MAXREG_COUNT
	.align		4
        /*007c*/ 	.byte	0x03, 0x1b
        /*007e*/ 	.short	0x00ff


	//----- nvinfo : EIATTR_MERCURY_ISA_VERSION
	.align		4
        /*0080*/ 	.byte	0x03, 0x5f
        /*0082*/ 	.short	0x0101


	//----- nvinfo : EIATTR_VRC_CTA_INIT_COUNT
	.align		4
        /*0084*/ 	.byte	0x02, 0x4a
	.zero		1
	.zero		1


	//----- nvinfo : EIATTR_EXIT_INSTR_OFFSETS
	.align		4
        /*0088*/ 	.byte	0x04, 0x1c
        /*008a*/ 	.short	(.L_109 - .L_108)


	//   ....[0]....
.L_108:
        /*008c*/ 	.word	0x00000080


	//   ....[1]....
        /*0090*/ 	.word	0x000012f0


	//----- nvinfo : EIATTR_CRS_STACK_SIZE
	.align		4
.L_109:
        /*0094*/ 	.byte	0x04, 0x1e
        /*0096*/ 	.short	(.L_111 - .L_110)
.L_110:
        /*0098*/ 	.word	0x00000000


	//----- nvinfo : EIATTR_CBANK_PARAM_SIZE
	.align		4
.L_111:
        /*009c*/ 	.byte	0x03, 0x19
        /*009e*/ 	.short	0x0028


	//----- nvinfo : EIATTR_PARAM_CBANK
	.align		4
        /*00a0*/ 	.byte	0x04, 0x0a
        /*00a2*/ 	.short	(.L_113 - .L_112)
	.align		4
.L_112:
        /*00a4*/ 	.word	index@(.nv.constant0.compute_knn_distances)
        /*00a8*/ 	.short	0x0380
        /*00aa*/ 	.short	0x0028


	//----- nvinfo : EIATTR_SW_WAR
	.align		4
.L_113:
        /*00ac*/ 	.byte	0x04, 0x36
        /*00ae*/ 	.short	(.L_115 - .L_114)
.L_114:
        /*00b0*/ 	.word	0x00000008
.L_115:


//--------------------- .nv.callgraph             --------------------------
	.section	.nv.callgraph,"",@"SHT_CUDA_CALLGRAPH"
	.align	4
	.sectionentsize	8
	.align		4
        /*0000*/ 	.word	0x00000000
	.align		4
        /*0004*/ 	.word	0xffffffff
	.align		4
        /*0008*/ 	.word	0x00000000
	.align		4
        /*000c*/ 	.word	0xfffffffe
	.align		4
        /*0010*/ 	.word	0x00000000
	.align		4
        /*0014*/ 	.word	0xfffffffd
	.align		4
        /*0018*/ 	.word	0x00000000
	.align		4
        /*001c*/ 	.word	0xfffffffc


//--------------------- .text.adaptive_epsilon_full --------------------------
	.section	.text.adaptive_epsilon_full,"ax",@progbits
	.align	128
        .global         adaptive_epsilon_full
        .type           adaptive_epsilon_full,@function
        .size           adaptive_epsilon_full,(.L_x_164 - adaptive_epsilon_full)
        .other          adaptive_epsilon_full,@"STO_CUDA_ENTRY STV_DEFAULT"
adaptive_epsilon_full:
.text.adaptive_epsilon_full:
[----:B------:R-:W0:Y:S01]  /*0000*/  LDC R1, c[0x0][0x37c] ;  /* 0x0000df00ff017b82 */ /* 0x000e220000000800 */
[----:B------:R-:W1:Y:S01]  /*0010*/  S2R R10, SR_TID.X ;  /* 0x00000000000a7919 */ /* 0x000e620000002100 */
[----:B------:R-:W1:Y:S01]  /*0020*/  LDCU UR6, c[0x0][0x394] ;  /* 0x00007280ff0677ac */ /* 0x000e620008000800 */
[----:B------:R-:W-:Y:S01]  /*0030*/  BSSY.RECONVERGENT B0, `(.L_x_0) ;  /* 0x0000132000007945 */ /* 0x000fe20003800200 */
[----:B0-----:R-:W-:Y:S01]  /*0040*/  IADD3 R1, PT, PT, R1, -0x40, RZ ;  /* 0xffffffc001017810 */ /* 0x001fe20007ffe0ff */
[----:B------:R-:W0:Y:S01]  /*0050*/  LDCU.64 UR8, c[0x0][0x358] ;  /* 0x00006b00ff0877ac */ /* 0x000e220008000a00 */
[----:B-1----:R-:W-:-:S13]  /*0060*/  ISETP.GE.U32.AND P0, PT, R10, UR6, PT ;  /* 0x000000060a007c0c */ /* 0x002fda000bf06070 */
[----:B------:R-:W-:Y:S05]  /*0070*/  @P0 BRA `(.L_x_1) ;  /* 0x0000001000b40947 */ /* 0x000fea0003800000 */
[----:B------:R-:W1:Y:S01]  /*0080*/  I2F.U32.RP R0, UR6 ;  /* 0x0000000600007d06 */ /* 0x000e620008209000 */
[----:B------:R-:W2:Y:S01]  /*0090*/  LDC R17, c[0x0][0x390] ;  /* 0x0000e400ff117b82 */ /* 0x000ea20000000800 */
[----:B------:R-:W-:Y:S01]  /*00a0*/  ISETP.NE.U32.AND P2, PT, RZ, UR6, PT ;  /* 0x00000006ff007c0c */ /* 0x000fe2000bf45070 */
[----:B------:R-:W-:Y:S02]  /*00b0*/  HFMA2 R15, -RZ, RZ, 32.65625, 4.5359134674072265625e-05 ;  /* 0x501502f9ff0f7431 */ /* 0x000fe400000001ff */
[----:B------:R-:W-:Y:S01]  /*00c0*/  IMAD.MOV.U32 R12, RZ, RZ, 0x501502f9 ;  /* 0x501502f9ff0c7424 */ /* 0x000fe200078e00ff */
[----:B------:R-:W-:Y:S01]  /*00d0*/  MOV R13, 0x501502f9 ;  /* 0x501502f9000d7802 */ /* 0x000fe20000000f00 */
[----:B------:R-:W-:Y:S02]  /*00e0*/  IMAD.MOV.U32 R14, RZ, RZ, 0x501502f9 ;  /* 0x501502f9ff0e7424 */ /* 0x000fe400078e00ff */
[----:B------:R-:W3:Y:S03]  /*00f0*/  LDC R16, c[0x0][0x398] ;  /* 0x0000e600ff107b82 */ /* 0x000ee60000000800 */
[----:B------:R4:W-:Y:S01]  /*0100*/  STL.128 [R1], R12 ;  /* 0x0000000c01007387 */ /* 0x0009e20000100c00 */
[----:B-1----:R-:W1:Y:S03]  /*0110*/  MUFU.RCP R0, R0 ;  /* 0x0000000000007308 */ /* 0x002e660000001000 */
[----:B------:R4:W-:Y:S01]  /*0120*/  STL.128 [R1+0x10], R12 ;  /* 0x0000100c01007387 */ /* 0x0009e20000100c00 */
[----:B------:R-:W5:Y:S03]  /*0130*/  LDC.64 R18, c[0x0][0x380] ;  /* 0x0000e000ff127b82 */ /* 0x000f660000000a00 */
[----:B------:R4:W-:Y:S04]  /*0140*/  STL.128 [R1+0x20], R12 ;  /* 0x0000200c01007387 */ /* 0x0009e80000100c00 */
[----:B------:R4:W-:Y:S01]  /*0150*/  STL.128 [R1+0x30], R12 ;  /* 0x0000300c01007387 */ /* 0x0009e20000100c00 */
[----:B-1----:R-:W-:-:S02]  /*0160*/  IADD3 R2, PT, PT, R0, 0xffffffe, RZ ;  /* 0x0ffffffe00027810 */ /* 0x002fc40007ffe0ff */
[----:B---3--:R-:W-:Y:S02]  /*0170*/  VIMNMX.U32 R9, PT, PT, R16, 0x10, PT ;  /* 0x0000001010097848 */ /* 0x008fe40003fe0000 */
[----:B------:R1:W3:Y:S03]  /*0180*/  F2I.FTZ.U32.TRUNC.NTZ R3, R2 ;  /* 0x0000000200037305 */ /* 0x0002e6000021f000 */
[----:B------:R-:W-:Y:S02]  /*0190*/  VIADD R11, R9, 0xffffffff ;  /* 0xffffffff090b7836 */ /* 0x000fe40000000000 */
[----:B-1----:R-:W-:Y:S02]  /*01a0*/  HFMA2 R2, -RZ, RZ, 0, 0 ;  /* 0x00000000ff027431 */ /* 0x002fe400000001ff */
[----:B---3--:R-:W-:-:S04]  /*01b0*/  IMAD.MOV R5, RZ, RZ, -R3 ;  /* 0x000000ffff057224 */ /* 0x008fc800078e0a03 */
[----:B------:R-:W-:-:S04]  /*01c0*/  IMAD R5, R5, UR6, RZ ;  /* 0x0000000605057c24 */ /* 0x000fc8000f8e02ff */
[----:B------:R-:W-:Y:S01]  /*01d0*/  IMAD.HI.U32 R4, R3, R5, R2 ;  /* 0x0000000503047227 */ /* 0x000fe200078e0002 */
[----:B------:R-:W-:-:S04]  /*01e0*/  MOV R2, R1 ;  /* 0x0000000100027202 */ /* 0x000fc80000000f00 */
[----:B------:R-:W-:Y:S01]  /*01f0*/  LEA R11, R11, R2, 0x2 ;  /* 0x000000020b0b7211 */ /* 0x000fe200078e10ff */
[----:B--2---:R-:W-:-:S04]  /*0200*/  IMAD.HI.U32 R4, R4, R17, RZ ;  /* 0x0000001104047227 */ /* 0x004fc800078e00ff */
[----:B------:R-:W-:-:S04]  /*0210*/  IMAD.MOV R6, RZ, RZ, -R4 ;  /* 0x000000ffff067224 */ /* 0x000fc800078e0a04 */
[----:B------:R-:W-:-:S05]  /*0220*/  IMAD R0, R6, UR6, R17 ;  /* 0x0000000606007c24 */ /* 0x000fca000f8e0211 */
[----:B------:R-:W-:-:S13]  /*0230*/  ISETP.GE.U32.AND P0, PT, R0, UR6, PT ;  /* 0x0000000600007c0c */ /* 0x000fda000bf06070 */
[----:B------:R-:W-:Y:S01]  /*0240*/  @P0 IADD3 R0, PT, PT, R0, -UR6, RZ ;  /* 0x8000000600000c10 */ /* 0x000fe2000fffe0ff */
[----:B------:R-:W-:-:S03]  /*0250*/  @P0 VIADD R4, R4, 0x1 ;  /* 0x0000000104040836 */ /* 0x000fc60000000000 */
[----:B------:R-:W-:-:S13]  /*0260*/  ISETP.GE.U32.AND P1, PT, R0, UR6, PT ;  /* 0x0000000600007c0c */ /* 0x000fda000bf26070 */
[----:B------:R-:W-:Y:S02]  /*0270*/  @P1 IADD3 R4, PT, PT, R4, 0x1, RZ ;  /* 0x0000000104041810 */ /* 0x000fe40007ffe0ff */
[----:B------:R-:W-:-:S04]  /*0280*/  @!P2 LOP3.LUT R4, RZ, UR6, RZ, 0x33, !PT ;  /* 0x00000006ff04ac12 */ /* 0x000fc8000f8e33ff */
[----:B------:R-:W-:-:S05]  /*0290*/  VIMNMX.U32 R3, PT, PT, R4, 0x1, !PT ;  /* 0x0000000104037848 */ /* 0x000fca0007fe0000 */
[----:B------:R-:W-:-:S05]  /*02a0*/  IMAD R0, R3, R10, RZ ;  /* 0x0000000a03007224 */ /* 0x000fca00078e02ff */
[----:B------:R-:W-:-:S13]  /*02b0*/  ISETP.GE.U32.AND P0, PT, R0, R17, PT ;  /* 0x000000110000720c */ /* 0x000fda0003f06070 */
[C---:B------:R-:W-:Y:S01]  /*02c0*/  @P0 VIADD R0, R17.reuse, 0xffffffff ;  /* 0xffffffff11000836 */ /* 0x040fe20000000000 */
[----:B------:R-:W-:-:S03]  /*02d0*/  ISETP.NE.AND P0, PT, R17, RZ, PT ;  /* 0x000000ff1100720c */ /* 0x000fc60003f05270 */
[----:B------:R-:W-:-:S04]  /*02e0*/  IMAD R3, R0, 0x3, RZ ;  /* 0x0000000300037824 */ /* 0x000fc800078e02ff */
[C---:B------:R-:W-:Y:S01]  /*02f0*/  VIADD R8, R3.reuse, 0x2 ;  /* 0x0000000203087836 */ /* 0x040fe20000000000 */
[C---:B------:R-:W-:Y:S01]  /*0300*/  IADD3 R6, PT, PT, R3.reuse, 0x1, RZ ;  /* 0x0000000103067810 */ /* 0x040fe20007ffe0ff */
[----:B-----5:R-:W-:-:S04]  /*0310*/  IMAD.WIDE.U32 R4, R3, 0x4, R18 ;  /* 0x0000000403047825 */ /* 0x020fc800078e0012 */
[----:B------:R-:W-:-:S04]  /*0320*/  IMAD.WIDE.U32 R6, R6, 0x4, R18 ;  /* 0x0000000406067825 */ /* 0x000fc800078e0012 */
[----:B------:R-:W-:Y:S01]  /*0330*/  IMAD.WIDE.U32 R18, R8, 0x4, R18 ;  /* 0x0000000408127825 */ /* 0x000fe200078e0012 */
[----:B----4-:R-:W-:Y:S06]  /*0340*/  @!P0 BRA `(.L_x_2) ;  /* 0x0000000c00e88947 */ /* 0x010fec0003800000 */
[----:B0-----:R0:W5:Y:S04]  /*0350*/  LDG.E.CONSTANT R8, desc[UR8][R4.64] ;  /* 0x0000000804087981 */ /* 0x001168000c1e9900 */
[----:B------:R0:W5:Y:S04]  /*0360*/  LDG.E.CONSTANT R12, desc[UR8][R6.64] ;  /* 0x00000008060c7981 */ /* 0x000168000c1e9900 */
[----:B------:R0:W5:Y:S01]  /*0370*/  LDG.E.CONSTANT R13, desc[UR8][R18.64] ;  /* 0x00000008120d7981 */ /* 0x000162000c1e9900 */
[----:B------:R-:W-:Y:S02]  /*0380*/  ISETP.GE.U32.AND P0, PT, R16, 0x2, PT ;  /* 0x000000021000780c */ /* 0x000fe40003f06070 */
[----:B------:R-:W-:-:S11]  /*0390*/  VIMNMX.U32 R14, PT, PT, R17, 0x1388, PT ;  /* 0x00001388110e7848 */ /* 0x000fd60003fe0000 */
[----:B0-----:R-:W-:Y:S05]  /*03a0*/  @!P0 BRA `(.L_x_3) ;  /* 0x0000000000d48947 */ /* 0x001fea0003800000 */
[----:B------:R-:W-:Y:S02]  /*03b0*/  HFMA2 R7, -RZ, RZ, 0, 0 ;  /* 0x00000000ff077431 */ /* 0x000fe400000001ff */
[----:B------:R-:W-:-:S07]  /*03c0*/  VIADD R9, R9, 0xfffffffe ;  /* 0xfffffffe09097836 */ /* 0x000fce0000000000 */
.L_x_12:
[----:B------:R-:W-:Y:S01]  /*03d0*/  ISETP.NE.AND P0, PT, R7, R0, PT ;  /* 0x000000000700720c */ /* 0x000fe20003f05270 */
[----:B------:R-:W-:-:S12]  /*03e0*/  BSSY.RECONVERGENT B1, `(.L_x_4) ;  /* 0x000002d000017945 */ /* 0x000fd80003800200 */
[----:B0-----:R-:W-:Y:S05]  /*03f0*/  @!P0 BRA `(.L_x_5) ;  /* 0x0000000000ac8947 */ /* 0x001fea0003800000 */
[----:B------:R-:W0:Y:S01]  /*0400*/  LDC.64 R4, c[0x0][0x380] ;  /* 0x0000e000ff047b82 */ /* 0x000e220000000a00 */
[----:B------:R-:W-:-:S04]  /*0410*/  IMAD R3, R7, 0x3, RZ ;  /* 0x0000000307037824 */ /* 0x000fc800078e02ff */
[----:B0-----:R-:W-:-:S05]  /*0420*/  IMAD.WIDE.U32 R4, R3, 0x4, R4 ;  /* 0x0000000403047825 */ /* 0x001fca00078e0004 */
[----:B------:R-:W2:Y:S04]  /*0430*/  LDG.E.CONSTANT R15, desc[UR8][R4.64+0x4] ;  /* 0x00000408040f7981 */ /* 0x000ea8000c1e9900 */
[----:B------:R-:W3:Y:S04]  /*0440*/  LDG.E.CONSTANT R3, desc[UR8][R4.64] ;  /* 0x0000000804037981 */ /* 0x000ee8000c1e9900 */
[----:B------:R-:W4:Y:S01]  /*0450*/  LDG.E.CONSTANT R6, desc[UR8][R4.64+0x8] ;  /* 0x0000080804067981 */ /* 0x000f22000c1e9900 */
[----:B------:R-:W-:Y:S01]  /*0460*/  BSSY.RECONVERGENT B2, `(.L_x_6) ;  /* 0x0000014000027945 */ /* 0x000fe20003800200 */
[----:B--2--5:R-:W-:Y:S01]  /*0470*/  FADD R15, R12, -R15 ;  /* 0x8000000f0c0f7221 */ /* 0x024fe20000000000 */
[----:B---3--:R-:W-:-:S03]  /*0480*/  FADD R3, R8, -R3 ;  /* 0x8000000308037221 */ /* 0x008fc60000000000 */
[----:B------:R-:W-:Y:S01]  /*0490*/  FMUL R16, R15, R15 ;  /* 0x0000000f0f107220 */ /* 0x000fe20000400000 */
[----:B----4-:R-:W-:-:S03]  /*04a0*/  FADD R6, R13, -R6 ;  /* 0x800000060d067221 */ /* 0x010fc60000000000 */
[----:B------:R-:W-:-:S04]  /*04b0*/  FFMA R3, R3, R3, R16 ;  /* 0x0000000303037223 */ /* 0x000fc80000000010 */
[----:B------:R-:W-:-:S04]  /*04c0*/  FFMA R6, R6, R6, R3 ;  /* 0x0000000606067223 */ /* 0x000fc80000000003 */
[----:B------:R-:W-:Y:S01]  /*04d0*/  VIADD R3, R6, 0xf3000000 ;  /* 0xf300000006037836 */ /* 0x000fe20000000000 */
[----:B------:R0:W1:Y:S04]  /*04e0*/  MUFU.RSQ R15, R6 ;  /* 0x00000006000f7308 */ /* 0x0000680000001400 */
[----:B------:R-:W-:-:S13]  /*04f0*/  ISETP.GT.U32.AND P0, PT, R3, 0x727fffff, PT ;  /* 0x727fffff0300780c */ /* 0x000fda0003f04070 */
[----:B01----:R-:W-:Y:S05]  /*0500*/  @!P0 BRA `(.L_x_7) ;  /* 0x0000000000148947 */ /* 0x003fea0003800000 */
[----:B------:R-:W-:Y:S02]  /*0510*/  MOV R3, R6 ;  /* 0x0000000600037202 */ /* 0x000fe40000000f00 */
[----:B------:R-:W-:-:S07]  /*0520*/  MOV R4, 0x540 ;  /* 0x0000054000047802 */ /* 0x000fce0000000f00 */
[----:B------:R-:W-:Y:S05]  /*0530*/  CALL.REL.NOINC `($__internal_0_$__cuda_sm20_sqrt_rn_f32_slowpath) ;  /* 0x0000001400b47944 */ /* 0x000fea0003c00000 */
[----:B------:R-:W-:Y:S01]  /*0540*/  IMAD.MOV.U32 R3, RZ, RZ, R16 ;  /* 0x000000ffff037224 */ /* 0x000fe200078e0010 */
[----:B------:R-:W-:Y:S06]  /*0550*/  BRA `(.L_x_8) ;  /* 0x0000000000107947 */ /* 0x000fec0003800000 */
.L_x_7:
[----:B------:R-:W-:Y:S01]  /*0560*/  FMUL.FTZ R3, R6, R15 ;  /* 0x0000000f06037220 */ /* 0x000fe20000410000 */
[----:B------:R-:W-:-:S03]  /*0570*/  FMUL.FTZ R5, R15, 0.5 ;  /* 0x3f0000000f057820 */ /* 0x000fc60000410000 */
[----:B------:R-:W-:-:S04]  /*0580*/  FFMA R4, -R3, R3, R6 ;  /* 0x0000000303047223 */ /* 0x000fc80000000106 */
[----:B------:R-:W-:-:S07]  /*0590*/  FFMA R3, R4, R5, R3 ;  /* 0x0000000504037223 */ /* 0x000fce0000000003 */
.L_x_8:
[----:B------:R-:W-:Y:S05]  /*05a0*/  BSYNC.RECONVERGENT B2 ;  /* 0x0000000000027941 */ /* 0x000fea0003800200 */
.L_x_6:
[----:B------:R-:W2:Y:S02]  /*05b0*/  LDL R4, [R11] ;  /* 0x000000000b047983 */ /* 0x000ea40000100800 */
[----:B--2---:R-:W-:-:S13]  /*05c0*/  FSETP.GEU.AND P0, PT, R3, R4, PT ;  /* 0x000000040300720b */ /* 0x004fda0003f0e000 */
[----:B------:R-:W-:Y:S05]  /*05d0*/  @P0 BRA `(.L_x_5) ;  /* 0x0000000000340947 */ /* 0x000fea0003800000 */
[----:B------:R-:W-:Y:S01]  /*05e0*/  BSSY.RECONVERGENT B2, `(.L_x_9) ;  /* 0x000000a000027945 */ /* 0x000fe20003800200 */
[----:B------:R-:W-:-:S07]  /*05f0*/  MOV R5, R9 ;  /* 0x0000000900057202 */ /* 0x000fce0000000f00 */
.L_x_11:
[----:B------:R-:W-:-:S05]  /*0600*/  IMAD R4, R5, 0x4, R2 ;  /* 0x0000000405047824 */ /* 0x000fca00078e0202 */
[----:B------:R-:W2:Y:S02]  /*0610*/  LDL R6, [R4] ;  /* 0x0000000004067983 */ /* 0x000ea40000100800 */
[----:B--2---:R-:W-:-:S13]  /*0620*/  FSETP.GT.AND P0, PT, R6, R3, PT ;  /* 0x000000030600720b */ /* 0x004fda0003f04000 */
[----:B------:R-:W-:Y:S05]  /*0630*/  @!P0 BRA `(.L_x_10) ;  /* 0x0000000000108947 */ /* 0x000fea0003800000 */
[----:B------:R0:W-:Y:S01]  /*0640*/  STL [R4+0x4], R6 ;  /* 0x0000040604007387 */ /* 0x0001e20000100800 */
[C---:B------:R-:W-:Y:S02]  /*0650*/  ISETP.GT.AND P0, PT, R5.reuse, RZ, PT ;  /* 0x000000ff0500720c */ /* 0x040fe40003f04270 */
[----:B------:R-:W-:-:S11]  /*0660*/  IADD3 R5, PT, PT, R5, -0x1, RZ ;  /* 0xffffffff05057810 */ /* 0x000fd60007ffe0ff */
[----:B0-----:R-:W-:Y:S05]  /*0670*/  @P0 BRA `(.L_x_11) ;  /* 0xfffffffc00e00947 */ /* 0x001fea000383ffff */
.L_x_10:
[----:B------:R-:W-:Y:S05]  /*0680*/  BSYNC.RECONVERGENT B2 ;  /* 0x0000000000027941 */ /* 0x000fea0003800200 */
.L_x_9:
[----:B------:R-:W-:-:S05]  /*0690*/  IMAD R4, R5, 0x4, R2 ;  /* 0x0000000405047824 */ /* 0x000fca00078e0202 */
[----:B------:R0:W-:Y:S02]  /*06a0*/  STL [R4+0x4], R3 ;  /* 0x0000040304007387 */ /* 0x0001e40000100800 */
.L_x_5:
[----:B------:R-:W-:Y:S05]  /*06b0*/  BSYNC.RECONVERGENT B1 ;  /* 0x0000000000017941 */ /* 0x000fea0003800200 */
.L_x_4:
[----:B------:R-:W-:-:S04]  /*06c0*/  IADD3 R7, PT, PT, R7, 0x1, RZ ;  /* 0x0000000107077810 */ /* 0x000fc80007ffe0ff */
[----:B------:R-:W-:-:S13]  /*06d0*/  ISETP.NE.AND P0, PT, R7, R14, PT ;  /* 0x0000000e0700720c */ /* 0x000fda0003f05270 */
[----:B------:R-:W-:Y:S05]  /*06e0*/  @!P0 BRA `(.L_x_2) ;  /* 0x0000000c00008947 */ /* 0x000fea0003800000 */
[----:B------:R-:W-:Y:S05]  /*06f0*/  BRA `(.L_x_12) ;  /* 0xfffffffc00347947 */ /* 0x000fea000383ffff */
.L_x_3:
[----:B------:R-:W-:Y:S01]  /*0700*/  ISETP.GE.U32.AND P0, PT, R17, 0x4, PT ;  /* 0x000000041100780c */ /* 0x000fe20003f06070 */
[----:B------:R-:W-:Y:S02]  /*0710*/  HFMA2 R15, -RZ, RZ, 0, 0 ;  /* 0x00000000ff0f7431 */ /* 0x000fe400000001ff */
[----:B------:R-:W-:Y:S01]  /*0720*/  IMAD R9, R9, 0x4, R2 ;  /* 0x0000000409097824 */ /* 0x000fe200078e0202 */
[----:B------:R-:W-:-:S09]  /*0730*/  LOP3.LUT R2, R14, 0x3, RZ, 0xc0, !PT ;  /* 0x000000030e027812 */ /* 0x000fd200078ec0ff */
[----:B------:R-:W-:Y:S05]  /*0740*/  @!P0 BRA `(.L_x_13) ;  /* 0x0000000800348947 */ /* 0x000fea0003800000 */
[----:B------:R-:W0:Y:S01]  /*0750*/  LDCU.64 UR4, c[0x0][0x380] ;  /* 0x00007000ff0477ac */ /* 0x000e220008000a00 */
[----:B------:R-:W-:Y:S01]  /*0760*/  LOP3.LUT R15, R14, 0x1ffc, RZ, 0xc0, !PT ;  /* 0x00001ffc0e0f7812 */ /* 0x000fe200078ec0ff */
[----:B------:R-:W-:Y:S01]  /*0770*/  IMAD.MOV R17, RZ, RZ, -R0 ;  /* 0x000000ffff117224 */ /* 0x000fe200078e0a00 */
[----:B------:R-:W-:Y:S01]  /*0780*/  MOV R14, RZ ;  /* 0x000000ff000e7202 */ /* 0x000fe20000000f00 */
[----:B0-----:R-:W-:-:S04]  /*0790*/  UIADD3 UR4, UP0, UPT, UR4, 0x18, URZ ;  /* 0x0000001804047890 */ /* 0x001fc8000ff1e0ff */
[----:B------:R-:W-:Y:S02]  /*07a0*/  UIADD3.X UR5, UPT, UPT, URZ, UR5, URZ, UP0, !UPT ;  /* 0x00000005ff057290 */ /* 0x000fe400087fe4ff */
[----:B------:R-:W-:-:S04]  /*07b0*/  IMAD.U32 R6, RZ, RZ, UR4 ;  /* 0x00000004ff067e24 */ /* 0x000fc8000f8e00ff */
[----:B------:R-:W-:-:S07]  /*07c0*/  MOV R7, UR5 ;  /* 0x0000000500077c02 */ /* 0x000fce0008000f00 */
.L_x_34:
[----:B------:R-:W-:Y:S01]  /*07d0*/  ISETP.NE.AND P0, PT, R17, RZ, PT ;  /* 0x000000ff1100720c */ /* 0x000fe20003f05270 */
[----:B------:R-:W-:-:S12]  /*07e0*/  BSSY.RECONVERGENT B1, `(.L_x_14) ;  /* 0x000001d000017945 */ /* 0x000fd80003800200 */
[----:B0123--:R-:W-:Y:S05]  /*07f0*/  @!P0 BRA `(.L_x_15) ;  /* 0x00000000006c8947 */ /* 0x00ffea0003800000 */
        /* <DEDUP_REMOVED lines=19> */
.L_x_17:
[----:B------:R-:W-:Y:S01]  /*0930*/  FMUL.FTZ R4, R19, R16 ;  /* 0x0000001013047220 */ /* 0x000fe20000410000 */
[----:B------:R-:W-:-:S03]  /*0940*/  FMUL.FTZ R5, R16, 0.5 ;  /* 0x3f00000010057820 */ /* 0x000fc60000410000 */
[----:B------:R-:W-:-:S04]  /*0950*/  FFMA R3, -R4, R4, R19 ;  /* 0x0000000404037223 */ /* 0x000fc80000000113 */
[----:B------:R-:W-:-:S07]  /*0960*/  FFMA R4, R3, R5, R4 ;  /* 0x0000000503047223 */ /* 0x000fce0000000004 */
.L_x_18:
[----:B------:R-:W-:Y:S05]  /*0970*/  BSYNC.RECONVERGENT B2 ;  /* 0x0000000000027941 */ /* 0x000fea0003800200 */
.L_x_16:
[----:B------:R-:W2:Y:S02]  /*0980*/  LDL R3, [R11] ;  /* 0x000000000b037983 */ /* 0x000ea40000100800 */
[----:B--2---:R-:W-:-:S13]  /*0990*/  FSETP.GEU.AND P0, PT, R4, R3, PT ;  /* 0x000000030400720b */ /* 0x004fda0003f0e000 */
[----:B------:R0:W-:Y:S02]  /*09a0*/  @!P0 STL [R9+-0x4], R4 ;  /* 0xfffffc0409008387 */ /* 0x0001e40000100800 */
.L_x_15:
[----:B------:R-:W-:Y:S05]  /*09b0*/  BSYNC.RECONVERGENT B1 ;  /* 0x0000000000017941 */ /* 0x000fea0003800200 */
.L_x_14:
[----:B------:R-:W-:Y:S01]  /*09c0*/  IADD3 R3, PT, PT, R14, 0x1, RZ ;  /* 0x000000010e037810 */ /* 0x000fe20007ffe0ff */
[----:B------:R-:W-:Y:S03]  /*09d0*/  BSSY.RECONVERGENT B1, `(.L_x_19) ;  /* 0x000001e000017945 */ /* 0x000fe60003800200 */
[----:B------:R-:W-:-:S13]  /*09e0*/  ISETP.NE.AND P0, PT, R3, R0, PT ;  /* 0x000000000300720c */ /* 0x000fda0003f05270 */
[----:B------:R-:W-:Y:S05]  /*09f0*/  @!P0 BRA `(.L_x_20) ;  /* 0x00000000006c8947 */ /* 0x000fea0003800000 */
[----:B------:R-:W2:Y:S04]  /*0a00*/  LDG.E.CONSTANT R5, desc[UR8][R6.64+-0x8] ;  /* 0xfffff80806057981 */ /* 0x000ea8000c1e9900 */
[----:B------:R-:W3:Y:S04]  /*0a10*/  LDG.E.CONSTANT R3, desc[UR8][R6.64+-0xc] ;  /* 0xfffff40806037981 */ /* 0x000ee8000c1e9900 */
[----:B0-----:R-:W4:Y:S01]  /*0a20*/  LDG.E.CONSTANT R4, desc[UR8][R6.64+-0x4] ;  /* 0xfffffc0806047981 */ /* 0x001f22000c1e9900 */
        /* <DEDUP_REMOVED lines=16> */
.L_x_22:
[----:B------:R-:W-:Y:S01]  /*0b30*/  FMUL.FTZ R4, R19, R16 ;  /* 0x0000001013047220 */ /* 0x000fe20000410000 */
[----:B------:R-:W-:-:S03]  /*0b40*/  FMUL.FTZ R5, R16, 0.5 ;  /* 0x3f00000010057820 */ /* 0x000fc60000410000 */
[----:B------:R-:W-:-:S04]  /*0b50*/  FFMA R3, -R4, R4, R19 ;  /* 0x0000000404037223 */ /* 0x000fc80000000113 */
[----:B------:R-:W-:-:S07]  /*0b60*/  FFMA R4, R3, R5, R4 ;  /* 0x0000000503047223 */ /* 0x000fce0000000004 */
.L_x_23:
[----:B------:R-:W-:Y:S05]  /*0b70*/  BSYNC.RECONVERGENT B2 ;  /* 0x0000000000027941 */ /* 0x000fea0003800200 */
.L_x_21:
[----:B------:R-:W2:Y:S02]  /*0b80*/  LDL R3, [R11] ;  /* 0x000000000b037983 */ /* 0x000ea40000100800 */
[----:B--2---:R-:W-:-:S13]  /*0b90*/  FSETP.GEU.AND P0, PT, R4, R3, PT ;  /* 0x000000030400720b */ /* 0x004fda0003f0e000 */
[----:B------:R1:W-:Y:S02]  /*0ba0*/  @!P0 STL [R9+-0x4], R4 ;  /* 0xfffffc0409008387 */ /* 0x0003e40000100800 */
.L_x_20:
[----:B------:R-:W-:Y:S05]  /*0bb0*/  BSYNC.RECONVERGENT B1 ;  /* 0x0000000000017941 */ /* 0x000fea0003800200 */
.L_x_19:
[----:B------:R-:W-:Y:S01]  /*0bc0*/  IADD3 R3, PT, PT, R14, 0x2, RZ ;  /* 0x000000020e037810 */ /* 0x000fe20007ffe0ff */
[----:B------:R-:W-:Y:S03]  /*0bd0*/  BSSY.RECONVERGENT B1, `(.L_x_24) ;  /* 0x000001e000017945 */ /* 0x000fe60003800200 */
[----:B------:R-:W-:-:S13]  /*0be0*/  ISETP.NE.AND P0, PT, R3, R0, PT ;  /* 0x000000000300720c */ /* 0x000fda0003f05270 */
[----:B------:R-:W-:Y:S05]  /*0bf0*/  @!P0 BRA `(.L_x_25) ;  /* 0x00000000006c8947 */ /* 0x000fea0003800000 */
[----:B------:R-:W2:Y:S04]  /*0c00*/  LDG.E.CONSTANT R5, desc[UR8][R6.64+0x4] ;  /* 0x0000040806057981 */ /* 0x000ea8000c1e9900 */
[----:B------:R-:W3:Y:S04]  /*0c10*/  LDG.E.CONSTANT R3, desc[UR8][R6.64] ;  /* 0x0000000806037981 */ /* 0x000ee8000c1e9900 */
[----:B01----:R-:W4:Y:S01]  /*0c20*/  LDG.E.CONSTANT R4, desc[UR8][R6.64+0x8] ;  /* 0x0000080806047981 */ /* 0x003f22000c1e9900 */
        /* <DEDUP_REMOVED lines=16> */
.L_x_27:
[----:B------:R-:W-:Y:S01]  /*0d30*/  FMUL.FTZ R4, R19, R16 ;  /* 0x0000001013047220 */ /* 0x000fe20000410000 */
[----:B------:R-:W-:-:S03]  /*0d40*/  FMUL.FTZ R5, R16, 0.5 ;  /* 0x3f00000010057820 */ /* 0x000fc60000410000 */
[----:B------:R-:W-:-:S04]  /*0d50*/  FFMA R3, -R4, R4, R19 ;  /* 0x0000000404037223 */ /* 0x000fc80000000113 */
[----:B------:R-:W-:-:S07]  /*0d60*/  FFMA R4, R3, R5, R4 ;  /* 0x0000000503047223 */ /* 0x000fce0000000004 */
.L_x_28:
[----:B------:R-:W-:Y:S05]  /*0d70*/  BSYNC.RECONVERGENT B2 ;  /* 0x0000000000027941 */ /* 0x000fea0003800200 */
.L_x_26:
[----:B------:R-:W2:Y:S02]  /*0d80*/  LDL R3, [R11] ;  /* 0x000000000b037983 */ /* 0x000ea40000100800 */
[----:B--2---:R-:W-:-:S13]  /*0d90*/  FSETP.GEU.AND P0, PT, R4, R3, PT ;  /* 0x000000030400720b */ /* 0x004fda0003f0e000 */
[----:B------:R2:W-:Y:S02]  /*0da0*/  @!P0 STL [R9+-0x4], R4 ;  /* 0xfffffc0409008387 */ /* 0x0005e40000100800 */
.L_x_25:
[----:B------:R-:W-:Y:S05]  /*0db0*/  BSYNC.RECONVERGENT B1 ;  /* 0x0000000000017941 */ /* 0x000fea0003800200 */
.L_x_24:
[----:B------:R-:W-:Y:S01]  /*0dc0*/  IADD3 R3, PT, PT, R14, 0x3, RZ ;  /* 0x000000030e037810 */ /* 0x000fe20007ffe0ff */
[----:B------:R-:W-:Y:S03]  /*0dd0*/  BSSY.RECONVERGENT B1, `(.L_x_29) ;  /* 0x000001e000017945 */ /* 0x000fe60003800200 */
[----:B------:R-:W-:-:S13]  /*0de0*/  ISETP.NE.AND P0, PT, R3, R0, PT ;  /* 0x000000000300720c */ /* 0x000fda0003f05270 */
[----:B------:R-:W-:Y:S05]  /*0df0*/  @!P0 BRA `(.L_x_30) ;  /* 0x00000000006c8947 */ /* 0x000fea0003800000 */
[----:B------:R-:W3:Y:S04]  /*0e00*/  LDG.E.CONSTANT R5, desc[UR8][R6.64+0x10] ;  /* 0x0000100806057981 */ /* 0x000ee8000c1e9900 */
[----:B------:R-:W4:Y:S04]  /*0e10*/  LDG.E.CONSTANT R3, desc[UR8][R6.64+0xc] ;  /* 0x00000c0806037981 */ /* 0x000f28000c1e9900 */
[----:B012---:R-:W2:Y:S01]  /*0e20*/  LDG.E.CONSTANT R4, desc[UR8][R6.64+0x14] ;  /* 0x0000140806047981 */ /* 0x007ea2000c1e9900 */
[----:B------:R-:W-:Y:S01]  /*0e30*/  BSSY.RECONVERGENT B2, `(.L_x_31) ;  /* 0x0000014000027945 */ /* 0x000fe20003800200 */
[----:B---3-5:R-:W-:Y:S01]  /*0e40*/  FADD R5, R12, -R5 ;  /* 0x800000050c057221 */ /* 0x028fe20000000000 */
[----:B----4-:R-:W-:-:S03]  /*0e50*/  FADD R3, R8, -R3 ;  /* 0x8000000308037221 */ /* 0x010fc60000000000 */
[----:B------:R-:W-:Y:S01]  /*0e60*/  FMUL R16, R5, R5 ;  /* 0x0000000505107220 */ /* 0x000fe20000400000 */
[----:B--2---:R-:W-:-:S03]  /*0e70*/  FADD R4, R13, -R4 ;  /* 0x800000040d047221 */ /* 0x004fc60000000000 */
        /* <DEDUP_REMOVED lines=11> */
.L_x_32:
[----:B------:R-:W-:Y:S01]  /*0f30*/  FMUL.FTZ R4, R19, R16 ;  /* 0x0000001013047220 */ /* 0x000fe20000410000 */
[----:B------:R-:W-:-:S03]  /*0f40*/  FMUL.FTZ R5, R16, 0.5 ;  /* 0x3f00000010057820 */ /* 0x000fc60000410000 */
[----:B------:R-:W-:-:S04]  /*0f50*/  FFMA R3, -R4, R4, R19 ;  /* 0x0000000404037223 */ /* 0x000fc80000000113 */
[----:B------:R-:W-:-:S07]  /*0f60*/  FFMA R4, R3, R5, R4 ;  /* 0x0000000503047223 */ /* 0x000fce0000000004 */
.L_x_33:
[----:B------:R-:W-:Y:S05]  /*0f70*/  BSYNC.RECONVERGENT B2 ;  /* 0x0000000000027941 */ /* 0x000fea0003800200 */
.L_x_31:
[----:B------:R-:W2:Y:S02]  /*0f80*/  LDL R3, [R11] ;  /* 0x000000000b037983 */ /* 0x000ea40000100800 */
[----:B--2---:R-:W-:-:S13]  /*0f90*/  FSETP.GEU.AND P0, PT, R4, R3, PT ;  /* 0x000000030400720b */ /* 0x004fda0003f0e000 */
[----:B------:R3:W-:Y:S02]  /*0fa0*/  @!P0 STL [R9+-0x4], R4 ;  /* 0xfffffc0409008387 */ /* 0x0007e40000100800 */
.L_x_30:
[----:B------:R-:W-:Y:S05]  /*0fb0*/  BSYNC.RECONVERGENT B1 ;  /* 0x0000000000017941 */ /* 0x000fea0003800200 */
.L_x_29:
[----:B------:R-:W-:Y:S01]  /*0fc0*/  IADD3 R14, PT, PT, R14, 0x4, RZ ;  /* 0x000000040e0e7810 */ /* 0x000fe20007ffe0ff */
[----:B------:R-:W-:Y:S01]  /*0fd0*/  VIADD R17, R17, 0x4 ;  /* 0x0000000411117836 */ /* 0x000fe20000000000 */
[----:B------:R-:W-:Y:S02]  /*0fe0*/  IADD3 R6, P1, PT, R6, 0x30, RZ ;  /* 0x0000003006067810 */ /* 0x000fe40007f3e0ff */
[----:B------:R-:W-:Y:S02]  /*0ff0*/  ISETP.NE.AND P0, PT, R14, R15, PT ;  /* 0x0000000f0e00720c */ /* 0x000fe40003f05270 */
[----:B------:R-:W-:-:S11]  /*1000*/  IADD3.X R7, PT, PT, RZ, R7, RZ, P1, !PT ;  /* 0x00000007ff077210 */ /* 0x000fd60000ffe4ff */
[----:B------:R-:W-:Y:S05]  /*1010*/  @P0 BRA `(.L_x_34) ;  /* 0xfffffff400ec0947 */ /* 0x000fea000383ffff */
.L_x_13:
[----:B------:R-:W-:-:S13]  /*1020*/  ISETP.NE.AND P0, PT, R2, RZ, PT ;  /* 0x000000ff0200720c */ /* 0x000fda0003f05270 */
[----:B------:R-:W-:Y:S05]  /*1030*/  @!P0 BRA `(.L_x_2) ;  /* 0x0000000000ac8947 */ /* 0x000fea0003800000 */
[----:B0123--:R-:W0:Y:S01]  /*1040*/  LDC.64 R4, c[0x0][0x380] ;  /* 0x0000e000ff047b82 */ /* 0x00fe220000000a00 */
[C---:B------:R-:W-:Y:S01]  /*1050*/  IMAD.IADD R0, R15.reuse, 0x1, -R0 ;  /* 0x000000010f007824 */ /* 0x040fe200078e0a00 */
[----:B------:R-:W-:Y:S01]  /*1060*/  IADD3 R2, PT, PT, -R2, RZ, RZ ;  /* 0x000000ff02027210 */ /* 0x000fe20007ffe1ff */
[----:B0-----:R-:W-:-:S03]  /*1070*/  IMAD.WIDE.U32 R4, R15, 0xc, R4 ;  /* 0x0000000c0f047825 */ /* 0x001fc600078e0004 */
[----:B------:R-:W-:-:S05]  /*1080*/  IADD3 R6, P0, PT, R4, 0x4, RZ ;  /* 0x0000000404067810 */ /* 0x000fca0007f1e0ff */
[----:B------:R-:W-:-:S08]  /*1090*/  IMAD.X R7, RZ, RZ, R5, P0 ;  /* 0x000000ffff077224 */ /* 0x000fd000000e0605 */
.L_x_40:
[----:B------:R-:W-:Y:S01]  /*10a0*/  ISETP.NE.AND P1, PT, R0, RZ, PT ;  /* 0x000000ff0000720c */ /* 0x000fe20003f25270 */
[----:B------:R-:W-:Y:S01]  /*10b0*/  BSSY.RECONVERGENT B1, `(.L_x_35) ;  /* 0x000001f000017945 */ /* 0x000fe20003800200 */
[----:B------:R-:W-:-:S04]  /*10c0*/  IADD3 R2, PT, PT, R2, 0x1, RZ ;  /* 0x0000000102027810 */ /* 0x000fc80007ffe0ff */
[----:B------:R-:W-:-:S07]  /*10d0*/  ISETP.NE.AND P0, PT, R2, RZ, PT ;  /* 0x000000ff0200720c */ /* 0x000fce0003f05270 */
[----:B0-----:R-:W-:Y:S06]  /*10e0*/  @!P1 BRA `(.L_x_36) ;  /* 0x00000000006c9947 */ /* 0x001fec0003800000 */
        /* <DEDUP_REMOVED lines=19> */
.L_x_38:
[----:B------:R-:W-:Y:S01]  /*1220*/  FMUL.FTZ R4, R15, R14 ;  /* 0x0000000e0f047220 */ /* 0x000fe20000410000 */
[----:B------:R-:W-:-:S03]  /*1230*/  FMUL.FTZ R5, R14, 0.5 ;  /* 0x3f0000000e057820 */ /* 0x000fc60000410000 */
[----:B------:R-:W-:-:S04]  /*1240*/  FFMA R3, -R4, R4, R15 ;  /* 0x0000000404037223 */ /* 0x000fc8000000010f */
[----:B------:R-:W-:-:S07]  /*1250*/  FFMA R4, R3, R5, R4 ;  /* 0x0000000503047223 */ /* 0x000fce0000000004 */
.L_x_39:
[----:B------:R-:W-:Y:S05]  /*1260*/  BSYNC.RECONVERGENT B2 ;  /* 0x0000000000027941 */ /* 0x000fea0003800200 */
.L_x_37:
[----:B------:R-:W2:Y:S02]  /*1270*/  LDL R3, [R11] ;  /* 0x000000000b037983 */ /* 0x000ea40000100800 */
[----:B--2---:R-:W-:-:S13]  /*1280*/  FSETP.GEU.AND P1, PT, R4, R3, PT ;  /* 0x000000030400720b */ /* 0x004fda0003f2e000 */
[----:B------:R0:W-:Y:S02]  /*1290*/  @!P1 STL [R9+-0x4], R4 ;  /* 0xfffffc0409009387 */ /* 0x0001e40000100800 */
.L_x_36:
[----:B------:R-:W-:Y:S05]  /*12a0*/  BSYNC.RECONVERGENT B1 ;  /* 0x0000000000017941 */ /* 0x000fea0003800200 */
.L_x_35:
[----:B------:R-:W-:Y:S02]  /*12b0*/  IADD3 R6, P1, PT, R6, 0xc, RZ ;  /* 0x0000000c06067810 */ /* 0x000fe40007f3e0ff */
[----:B------:R-:W-:-:S03]  /*12c0*/  IADD3 R0, PT, PT, R0, 0x1, RZ ;  /* 0x0000000100007810 */ /* 0x000fc60007ffe0ff */
[----:B------:R-:W-:Y:S01]  /*12d0*/  IMAD.X R7, RZ, RZ, R7, P1 ;  /* 0x000000ffff077224 */ /* 0x000fe200008e0607 */
[----:B------:R-:W-:Y:S07]  /*12e0*/  @P0 BRA `(.L_x_40) ;  /* 0xfffffffc006c0947 */ /* 0x000fee000383ffff */
.L_x_2:
[----:B------:R-:W4:Y:S01]  /*12f0*/  LDL R11, [R11] ;  /* 0x000000000b0b7983 */ /* 0x000f220000100800 */
[----:B------:R-:W0:Y:S01]  /*1300*/  S2UR UR5, SR_CgaCtaId ;  /* 0x00000000000579c3 */ /* 0x000e220000008800 */
[----:B------:R-:W-:Y:S02]  /*1310*/  UMOV UR4, 0x400 ;  /* 0x0000040000047882 */ /* 0x000fe40000000000 */
[----:B0-----:R-:W-:-:S06]  /*1320*/  ULEA UR4, UR5, UR4, 0x18 ;  /* 0x0000000405047291 */ /* 0x001fcc000f8ec0ff */
[----:B------:R-:W-:-:S05]  /*1330*/  LEA R0, R10, UR4, 0x2 ;  /* 0x000000040a007c11 */ /* 0x000fca000f8e10ff */
[----:B----4-:R4:W-:Y:S02]  /*1340*/  STS [R0], R11 ;  /* 0x0000000b00007388 */ /* 0x0109e40000000800 */
.L_x_1:
[----:B0-----:R-:W-:Y:S05]  /*1350*/  BSYNC.RECONVERGENT B0 ;  /* 0x0000000000007941 */ /* 0x001fea0003800200 */
.L_x_0:
[----:B------:R-:W-:Y:S01]  /*1360*/  BAR.SYNC.DEFER_BLOCKING 0x0 ;  /* 0x0000000000007b1d */ /* 0x000fe20000010000 */
[----:B------:R-:W-:-:S13]  /*1370*/  ISETP.NE.AND P0, PT, R10, RZ, PT ;  /* 0x000000ff0a00720c */ /* 0x000fda0003f05270 */
[----:B------:R-:W-:Y:S05]  /*1380*/  @P0 EXIT ;  /* 0x000000000000094d */ /* 0x000fea0003800000 */
[----:B------:R-:W0:Y:S01]  /*1390*/  LDCU UR6, c[0x0][0x394] ;  /* 0x00007280ff0677ac */ /* 0x000e220008000800 */
[----:B----4-:R-:W-:Y:S01]  /*13a0*/  HFMA2 R0, -RZ, RZ, 0, 0 ;  /* 0x00000000ff007431 */ /* 0x010fe200000001ff */
[----:B0-----:R-:W-:-:S09]  /*13b0*/  UISETP.NE.AND UP0, UPT, UR6, URZ, UPT ;  /* 0x000000ff0600728c */ /* 0x001fd2000bf05270 */
[----:B------:R-:W-:Y:S05]  /*13c0*/  BRA.U !UP0, `(.L_x_41) ;  /* 0x00000005081c7547 */ /* 0x000fea000b800000 */
[----:B------:R-:W-:Y:S01]  /*13d0*/  UISETP.LT.U32.AND UP0, UPT, UR6, 0x400, UPT ;  /* 0x000004000600788c */ /* 0x000fe2000bf01070 */
[----:B------:R-:W-:Y:S01]  /*13e0*/  IMAD.MOV.U32 R3, RZ, RZ, RZ ;  /* 0x000000ffff037224 */ /* 0x000fe200078e00ff */
[----:B------:R-:W-:Y:S02]  /*13f0*/  MOV R0, RZ ;  /* 0x000000ff00007202 */ /* 0x000fe40000000f00 */
[----:B------:R-:W-:Y:S02]  /*1400*/  USEL UR4, UR6, 0x400, UP0 ;  /* 0x0000040006047887 */ /* 0x000fe40008000000 */
[----:B------:R-:W-:Y:S02]  /*1410*/  UISETP.GE.U32.AND UP0, UPT, UR6, 0x4, UPT ;  /* 0x000000040600788c */ /* 0x000fe4000bf06070 */
[----:B------:R-:W-:-:S07]  /*1420*/  ULOP3.LUT UR5, UR4, 0x3, URZ, 0xc0, !UPT ;  /* 0x0000000304057892 */ /* 0x000fce000f8ec0ff */
[----:B------:R-:W-:Y:S05]  /*1430*/  BRA.U !UP0, `(.L_x_42) ;  /* 0x0000000108b47547 */ /* 0x000fea000b800000 */
[----:B------:R-:W0:Y:S01]  /*1440*/  S2R R3, SR_CgaCtaId ;  /* 0x0000000000037919 */ /* 0x000e220000008800 */
[----:B------:R-:W-:Y:S01]  /*1450*/  MOV R0, 0x400 ;  /* 0x0000040000007802 */ /* 0x000fe20000000f00 */
[----:B------:R-:W-:Y:S01]  /*1460*/  ULOP3.LUT UR4, UR4, 0x7fc, URZ, 0xc0, !UPT ;  /* 0x000007fc04047892 */ /* 0x000fe2000f8ec0ff */
[----:B------:R-:W-:-:S03]  /*1470*/  MOV R5, 0x1 ;  /* 0x0000000100057802 */ /* 0x000fc60000000f00 */
[----:B------:R-:W-:Y:S01]  /*1480*/  UIADD3 UR6, UPT, UPT, -UR4, URZ, URZ ;  /* 0x000000ff04067290 */ /* 0x000fe2000fffe1ff */
[----:B0-----:R-:W-:Y:S01]  /*1490*/  LEA R11, R3, R0, 0x18 ;  /* 0x00000000030b7211 */ /* 0x001fe200078ec0ff */
[----:B------:R-:W-:Y:S02]  /*14a0*/  IMAD.MOV.U32 R0, RZ, RZ, RZ ;  /* 0x000000ffff007224 */ /* 0x000fe400078e00ff */
[----:B------:R-:W-:Y:S01]  /*14b0*/  IMAD.U32 R3, RZ, RZ, UR4 ;  /* 0x00000004ff037e24 */ /* 0x000fe2000f8e00ff */
[----:B-123--:R-:W-:-:S07]  /*14c0*/  IADD3 R4, PT, PT, R11, 0x8, RZ ;  /* 0x000000080b047810 */ /* 0x00efce0007ffe0ff */
.L_x_47:
[----:B0-----:R-:W0:Y:S02]  /*14d0*/  LDS R9, [R4+-0x8] ;  /* 0xfffff80004097984 */ /* 0x001e240000000800 */
[----:B0-----:R-:W-:-:S13]  /*14e0*/  FSETP.GEU.AND P0, PT, R9, 1.00000000000000000000e+09, PT ;  /* 0x4e6e6b280900780b */ /* 0x001fda0003f0e000 */
[----:B------:R-:W-:Y:S05]  /*14f0*/  @P0 BRA `(.L_x_43) ;  /* 0x0000000000140947 */ /* 0x000fea0003800000 */
[----:B------:R-:W-:-:S05]  /*1500*/  VIADD R7, R5, 0xffffffff ;  /* 0xffffffff05077836 */ /* 0x000fca0000000000 */
[----:B------:R-:W-:-:S13]  /*1510*/  ISETP.NE.AND P0, PT, R7, R0, PT ;  /* 0x000000000700720c */ /* 0x000fda0003f05270 */
[C---:B------:R-:W-:Y:S01]  /*1520*/  @P0 LEA R2, R0.reuse, R11, 0x2 ;  /* 0x0000000b00020211 */ /* 0x040fe200078e10ff */
[----:B------:R-:W-:-:S04]  /*1530*/  VIADD R0, R0, 0x1 ;  /* 0x0000000100007836 */ /* 0x000fc80000000000 */
[----:B------:R0:W-:Y:S03]  /*1540*/  @P0 STS [R2], R9 ;  /* 0x0000000902000388 */ /* 0x0001e60000000800 */
.L_x_43:
[----:B0-----:R-:W0:Y:S02]  /*1550*/  LDS R2, [R4+-0x4] ;  /* 0xfffffc0004027984 */ /* 0x001e240000000800 */
[----:B0-----:R-:W-:-:S13]  /*1560*/  FSETP.GEU.AND P0, PT, R2, 1.00000000000000000000e+09, PT ;  /* 0x4e6e6b280200780b */ /* 0x001fda0003f0e000 */
[----:B------:R-:W-:Y:S05]  /*1570*/  @P0 BRA `(.L_x_44) ;  /* 0x0000000000100947 */ /* 0x000fea0003800000 */
[----:B------:R-:W-:-:S13]  /*1580*/  ISETP.NE.AND P0, PT, R5, R0, PT ;  /* 0x000000000500720c */ /* 0x000fda0003f05270 */
[C---:B------:R-:W-:Y:S01]  /*1590*/  @P0 LEA R7, R0.reuse, R11, 0x2 ;  /* 0x0000000b00070211 */ /* 0x040fe200078e10ff */
[----:B------:R-:W-:-:S04]  /*15a0*/  VIADD R0, R0, 0x1 ;  /* 0x0000000100007836 */ /* 0x000fc80000000000 */
[----:B------:R0:W-:Y:S03]  /*15b0*/  @P0 STS [R7], R2 ;  /* 0x0000000207000388 */ /* 0x0001e60000000800 */
.L_x_44:
[----:B0-----:R-:W0:Y:S02]  /*15c0*/  LDS R2, [R4] ;  /* 0x0000000004027984 */ /* 0x001e240000000800 */
[----:B0-----:R-:W-:-:S13]  /*15d0*/  FSETP.GEU.AND P0, PT, R2, 1.00000000000000000000e+09, PT ;  /* 0x4e6e6b280200780b */ /* 0x001fda0003f0e000 */
[----:B------:R-:W-:Y:S05]  /*15e0*/  @P0 BRA `(.L_x_45) ;  /* 0x0000000000140947 */ /* 0x000fea0003800000 */
[----:B------:R-:W-:-:S04]  /*15f0*/  IADD3 R7, PT, PT, R5, 0x1, RZ ;  /* 0x0000000105077810 */ /* 0x000fc80007ffe0ff */
[----:B------:R-:W-:-:S13]  /*1600*/  ISETP.NE.AND P0, PT, R7, R0, PT ;  /* 0x000000000700720c */ /* 0x000fda0003f05270 */
[C---:B------:R-:W-:Y:S01]  /*1610*/  @P0 IMAD R7, R0.reuse, 0x4, R11 ;  /* 0x0000000400070824 */ /* 0x040fe200078e020b */
[----:B------:R-:W-:-:S04]  /*1620*/  IADD3 R0, PT, PT, R0, 0x1, RZ ;  /* 0x0000000100007810 */ /* 0x000fc80007ffe0ff */
[----:B------:R0:W-:Y:S03]  /*1630*/  @P0 STS [R7], R2 ;  /* 0x0000000207000388 */ /* 0x0001e60000000800 */
.L_x_45:
[----:B0-----:R-:W0:Y:S01]  /*1640*/  LDS R2, [R4+0x4] ;  /* 0x0000040004027984 */ /* 0x001e220000000800 */
[----:B------:R-:W-:-:S04]  /*1650*/  UIADD3 UR6, UPT, UPT, UR6, 0x4, URZ ;  /* 0x0000000406067890 */ /* 0x000fc8000fffe0ff */
[----:B------:R-:W-:Y:S01]  /*1660*/  UISETP.NE.AND UP0, UPT, UR6, URZ, UPT ;  /* 0x000000ff0600728c */ /* 0x000fe2000bf05270 */
[----:B0-----:R-:W-:-:S13]  /*1670*/  FSETP.GEU.AND P0, PT, R2, 1.00000000000000000000e+09, PT ;  /* 0x4e6e6b280200780b */ /* 0x001fda0003f0e000 */
[----:B------:R-:W-:Y:S05]  /*1680*/  @P0 BRA `(.L_x_46) ;  /* 0x0000000000140947 */ /* 0x000fea0003800000 */
[----:B------:R-:W-:-:S05]  /*1690*/  VIADD R7, R5, 0x2 ;  /* 0x0000000205077836 */ /* 0x000fca0000000000 */
[----:B------:R-:W-:-:S13]  /*16a0*/  ISETP.NE.AND P0, PT, R7, R0, PT ;  /* 0x000000000700720c */ /* 0x000fda0003f05270 */
[C---:B------:R-:W-:Y:S01]  /*16b0*/  @P0 LEA R7, R0.reuse, R11, 0x2 ;  /* 0x0000000b00070211 */ /* 0x040fe200078e10ff */
[----:B------:R-:W-:-:S04]  /*16c0*/  VIADD R0, R0, 0x1 ;  /* 0x0000000100007836 */ /* 0x000fc80000000000 */
[----:B------:R0:W-:Y:S03]  /*16d0*/  @P0 STS [R7], R2 ;  /* 0x0000000207000388 */ /* 0x0001e60000000800 */
.L_x_46:
[----:B------:R-:W-:Y:S01]  /*16e0*/  IADD3 R5, PT, PT, R5, 0x4, RZ ;  /* 0x0000000405057810 */ /* 0x000fe20007ffe0ff */
[----:B------:R-:W-:Y:S01]  /*16f0*/  VIADD R4, R4, 0x10 ;  /* 0x0000001004047836 */ /* 0x000fe20000000000 */
[----:B------:R-:W-:Y:S06]  /*1700*/  BRA.U UP0, `(.L_x_47) ;  /* 0xfffffffd00707547 */ /* 0x000fec000b83ffff */
.L_x_42:
[----:B------:R-:W-:-:S09]  /*1710*/  UISETP.NE.AND UP0, UPT, UR5, URZ, UPT ;  /* 0x000000ff0500728c */ /* 0x000fd2000bf05270 */
[----:B------:R-:W-:Y:S05]  /*1720*/  BRA.U !UP0, `(.L_x_41) ;  /* 0x0000000108447547 */ /* 0x000fea000b800000 */
[----:B------:R-:W4:Y:S01]  /*1730*/  S2R R5, SR_CgaCtaId ;  /* 0x0000000000057919 */ /* 0x000f220000008800 */
[----:B0-----:R-:W-:Y:S01]  /*1740*/  MOV R2, 0x400 ;  /* 0x0000040000027802 */ /* 0x001fe20000000f00 */
[----:B------:R-:W-:-:S03]  /*1750*/  UIADD3 UR5, UPT, UPT, -UR5, URZ, URZ ;  /* 0x000000ff05057290 */ /* 0x000fc6000fffe1ff */
[----:B----4-:R-:W-:-:S04]  /*1760*/  LEA R5, R5, R2, 0x18 ;  /* 0x0000000205057211 */ /* 0x010fc800078ec0ff */
[----:B-123--:R-:W-:-:S07]  /*1770*/  LEA R4, R3, R5, 0x2 ;  /* 0x0000000503047211 */ /* 0x00efce00078e10ff */
.L_x_49:
[----:B0-----:R-:W0:Y:S01]  /*1780*/  LDS R2, [R4] ;  /* 0x0000000004027984 */ /* 0x001e220000000800 */
[----:B------:R-:W-:-:S04]  /*1790*/  UIADD3 UR5, UPT, UPT, UR5, 0x1, URZ ;  /* 0x0000000105057890 */ /* 0x000fc8000fffe0ff */
[----:B------:R-:W-:Y:S01]  /*17a0*/  UISETP.NE.AND UP0, UPT, UR5, URZ, UPT ;  /* 0x000000ff0500728c */ /* 0x000fe2000bf05270 */
[----:B0-----:R-:W-:-:S13]  /*17b0*/  FSETP.GEU.AND P0, PT, R2, 1.00000000000000000000e+09, PT ;  /* 0x4e6e6b280200780b */ /* 0x001fda0003f0e000 */
[----:B------:R-:W-:Y:S05]  /*17c0*/  @P0 BRA `(.L_x_48) ;  /* 0x0000000000100947 */ /* 0x000fea0003800000 */
[----:B------:R-:W-:-:S13]  /*17d0*/  ISETP.NE.AND P0, PT, R3, R0, PT ;  /* 0x000000000300720c */ /* 0x000fda0003f05270 */
[C---:B------:R-:W-:Y:S01]  /*17e0*/  @P0 IMAD R7, R0.reuse, 0x4, R5 ;  /* 0x0000000400070824 */ /* 0x040fe200078e0205 */
[----:B------:R-:W-:-:S04]  /*17f0*/  IADD3 R0, PT, PT, R0, 0x1, RZ ;  /* 0x0000000100007810 */ /* 0x000fc80007ffe0ff */
[----:B------:R0:W-:Y:S03]  /*1800*/  @P0 STS [R7], R2 ;  /* 0x0000000207000388 */ /* 0x0001e60000000800 */
.L_x_48:
[----:B------:R-:W-:Y:S01]  /*1810*/  VIADD R4, R4, 0x4 ;  /* 0x0000000404047836 */ /* 0x000fe20000000000 */
[----:B------:R-:W-:Y:S01]  /*1820*/  IADD3 R3, PT, PT, R3, 0x1, RZ ;  /* 0x0000000103037810 */ /* 0x000fe20007ffe0ff */
[----:B------:R-:W-:Y:S06]  /*1830*/  BRA.U UP0, `(.L_x_49) ;  /* 0xfffffffd00d07547 */ /* 0x000fec000b83ffff */
.L_x_41:
[----:B------:R-:W-:-:S13]  /*1840*/  ISETP.GE.AND P0, PT, R0, 0x4, PT ;  /* 0x000000040000780c */ /* 0x000fda0003f06270 */
[----:B------:R-:W-:Y:S05]  /*1850*/  @!P0 BRA `(.L_x_50) ;  /* 0x0000000000c48947 */ /* 0x000fea0003800000 */
[----:B------:R-:W4:Y:S01]  /*1860*/  S2UR UR5, SR_CgaCtaId ;  /* 0x00000000000579c3 */ /* 0x000f220000008800 */
[----:B------:R-:W-:Y:S02]  /*1870*/  UMOV UR4, 0x400 ;  /* 0x0000040000047882 */ /* 0x000fe40000000000 */
[----:B----4-:R-:W-:-:S03]  /*1880*/  ULEA UR7, UR5, UR4, 0x18 ;  /* 0x0000000405077291 */ /* 0x010fc6000f8ec0ff */
[----:B------:R-:W-:-:S09]  /*1890*/  UMOV UR5, 0x1 ;  /* 0x0000000100057882 */ /* 0x000fd20000000000 */
.L_x_53:
[----:B------:R-:W-:-:S09]  /*18a0*/  ULEA UR4, UR5, UR7, 0x2 ;  /* 0x0000000705047291 */ /* 0x000fd2000f8e10ff */
[----:B0---4-:R-:W0:Y:S01]  /*18b0*/  LDS R2, [UR4] ;  /* 0x00000004ff027984 */ /* 0x011e220008000800 */
[----:B------:R-:W-:Y:S01]  /*18c0*/  UMOV UR4, UR5 ;  /* 0x0000000500047c82 */ /* 0x000fe20008000000 */
[----:B------:R-:W-:-:S06]  /*18d0*/  UIADD3 UR5, UPT, UPT, UR5, 0x1, URZ ;  /* 0x0000000105057890 */ /* 0x000fcc000fffe0ff */
[----:B------:R-:W-:-:S13]  /*18e0*/  ISETP.NE.AND P1, PT, R0, UR5, PT ;  /* 0x0000000500007c0c */ /* 0x000fda000bf25270 */
.L_x_52:
[----:B------:R-:W-:-:S09]  /*18f0*/  ULEA UR6, UR4, UR7, 0x2 ;  /* 0x0000000704067291 */ /* 0x000fd2000f8e10ff */
[----:B------:R-:W0:Y:S02]  /*1900*/  LDS R3, [UR6+-0x4] ;  /* 0xfffffc06ff037984 */ /* 0x000e240008000800 */
[----:B0-----:R-:W-:-:S13]  /*1910*/  FSETP.GT.AND P0, PT, R3, R2, PT ;  /* 0x000000020300720b */ /* 0x001fda0003f04000 */
[----:B------:R-:W-:Y:S05]  /*1920*/  @!P0 BRA `(.L_x_51) ;  /* 0x0000000000188947 */ /* 0x000fea0003800000 */
[----:B------:R-:W-:Y:S01]  /*1930*/  UISETP.GT.AND UP0, UPT, UR4, 0x1, UPT ;  /* 0x000000010400788c */ /* 0x000fe2000bf04270 */
[----:B------:R4:W-:Y:S01]  /*1940*/  STS [UR6], R3 ;  /* 0x00000003ff007988 */ /* 0x0009e20008000806 */
[----:B------:R-:W-:-:S07]  /*1950*/  UIADD3 UR6, UPT, UPT, UR4, -0x1, URZ ;  /* 0xffffffff04067890 */ /* 0x000fce000fffe0ff */
[----:B------:R-:W-:Y:S01]  /*1960*/  UMOV UR4, UR6 ;  /* 0x0000000600047c82 */ /* 0x000fe20008000000 */
[----:B----4-:R-:W-:Y:S05]  /*1970*/  BRA.U UP0, `(.L_x_52) ;  /* 0xfffffffd00dc7547 */ /* 0x010fea000b83ffff */
[----:B------:R-:W-:-:S05]  /*1980*/  UMOV UR4, URZ ;  /* 0x000000ff00047c82 */ /* 0x000fca0008000000 */
.L_x_51:
[----:B------:R-:W-:-:S09]  /*1990*/  ULEA UR4, UR4, UR7, 0x2 ;  /* 0x0000000704047291 */ /* 0x000fd2000f8e10ff */
[----:B------:R4:W-:Y:S01]  /*19a0*/  STS [UR4], R2 ;  /* 0x00000002ff007988 */ /* 0x0009e20008000804 */
[----:B------:R-:W-:Y:S05]  /*19b0*/  @P1 BRA `(.L_x_53) ;  /* 0xfffffffc00b81947 */ /* 0x000fea000383ffff */
[C---:B----4-:R-:W-:Y:S02]  /*19c0*/  IMAD R2, R0.reuse, 0x9, RZ ;  /* 0x0000000900027824 */ /* 0x050fe400078e02ff */
[----:B------:R-:W-:Y:S02]  /*19d0*/  IMAD R3, R0, 0x3, RZ ;  /* 0x0000000300037824 */ /* 0x000fe400078e02ff */
[----:B-123--:R-:W-:-:S03]  /*19e0*/  IMAD.HI.U32 R4, R2, -0x33333333, RZ ;  /* 0xcccccccd02047827 */ /* 0x00efc600078e00ff */
[----:B-----5:R-:W-:Y:S01]  /*19f0*/  LOP3.LUT R8, R3, 0xfffffffc, RZ, 0xc0, !PT ;  /* 0xfffffffc03087812 */ /* 0x020fe200078ec0ff */
[C---:B------:R-:W-:Y:S01]  /*1a00*/  IMAD.SHL.U32 R2, R0.reuse, 0x2, RZ ;  /* 0x0000000200027824 */ /* 0x040fe200078e00ff */
[----:B------:R-:W-:Y:S02]  /*1a10*/  SHF.R.U32.HI R4, RZ, 0x1, R4 ;  /* 0x00000001ff047819 */ /* 0x000fe40000011604 */
[----:B------:R-:W-:Y:S02]  /*1a20*/  LOP3.LUT R0, R0, 0xfffffffc, RZ, 0xc0, !PT ;  /* 0xfffffffc00007812 */ /* 0x000fe400078ec0ff */
[----:B------:R-:W-:Y:S01]  /*1a30*/  LOP3.LUT R6, R2, 0xfffffffc, RZ, 0xc0, !PT ;  /* 0xfffffffc02067812 */ /* 0x000fe200078ec0ff */
[----:B------:R-:W0:Y:S01]  /*1a40*/  LDS R8, [R8+UR7] ;  /* 0x0000000708087984 */ /* 0x000e220008000800 */
[----:B------:R-:W-:Y:S01]  /*1a50*/  LOP3.LUT R10, R4, 0x7ffffffc, RZ, 0xc0, !PT ;  /* 0x7ffffffc040a7812 */ /* 0x000fe200078ec0ff */
[----:B------:R-:W1:Y:S02]  /*1a60*/  LDC.64 R2, c[0x0][0x388] ;  /* 0x0000e200ff027b82 */ /* 0x000e640000000a00 */
[----:B------:R-:W2:Y:S04]  /*1a70*/  LDS R0, [R0+UR7] ;  /* 0x0000000700007984 */ /* 0x000ea80008000800 */
[----:B------:R-:W3:Y:S04]  /*1a80*/  LDS R6, [R6+UR7] ;  /* 0x0000000706067984 */ /* 0x000ee80008000800 */
[----:B------:R-:W4:Y:S01]  /*1a90*/  LDS R10, [R10+UR7] ;  /* 0x000000070a0a7984 */ /* 0x000f220008000800 */
[----:B0-----:R-:W-:-:S02]  /*1aa0*/  FMNMX R9, R8, 7, !PT ;  /* 0x40e0000008097809 */ /* 0x001fc40007800000 */
[----:B--2---:R-:W-:Y:S02]  /*1ab0*/  FMNMX R4, R0, 3, !PT ;  /* 0x4040000000047809 */ /* 0x004fe40007800000 */
[----:B------:R-:W-:Y:S02]  /*1ac0*/  FMNMX R9, R9, 18, PT ;  /* 0x4190000009097809 */ /* 0x000fe40003800000 */
[----:B---3--:R-:W-:Y:S02]  /*1ad0*/  FMNMX R7, R6, 5, !PT ;  /* 0x40a0000006077809 */ /* 0x008fe40007800000 */
[----:B------:R-:W-:Y:S01]  /*1ae0*/  FMNMX R5, R4, 8, PT ;  /* 0x4100000004057809 */ /* 0x000fe20003800000 */
[----:B-1----:R-:W-:Y:S01]  /*1af0*/  STG.E desc[UR8][R2.64+0x8], R9 ;  /* 0x0000080902007986 */ /* 0x002fe2000c101908 */
[----:B----4-:R-:W-:Y:S02]  /*1b00*/  FMNMX R11, R10, 10, !PT ;  /* 0x412000000a0b7809 */ /* 0x010fe40007800000 */
[----:B------:R-:W-:Y:S01]  /*1b10*/  FMNMX R7, R7, 12, PT ;  /* 0x4140000007077809 */ /* 0x000fe20003800000 */
[----:B------:R-:W-:Y:S01]  /*1b20*/  STG.E desc[UR8][R2.64], R5 ;  /* 0x0000000502007986 */ /* 0x000fe2000c101908 */
[----:B------:R-:W-:-:S03]  /*1b30*/  FMNMX R11, R11, 25, PT ;  /* 0x41c800000b0b7809 */ /* 0x000fc60003800000 */
[----:B------:R-:W-:Y:S04]  /*1b40*/  STG.E desc[UR8][R2.64+0x4], R7 ;  /* 0x0000040702007986 */ /* 0x000fe8000c101908 */
[----:B------:R-:W-:Y:S01]  /*1b50*/  STG.E desc[UR8][R2.64+0xc], R11 ;  /* 0x00000c0b02007986 */ /* 0x000fe2000c101908 */
[----:B------:R-:W-:Y:S05]  /*1b60*/  EXIT ;  /* 0x000000000000794d */ /* 0x000fea0003800000 */
.L_x_50:
[----:B0-----:R-:W0:Y:S01]  /*1b70*/  LDC.64 R2, c[0x0][0x388] ;  /* 0x0000e200ff027b82 */ /* 0x001e220000000a00 */
[----:B------:R-:W-:Y:S02]  /*1b80*/  HFMA2 R5, -RZ, RZ, 2.3125, 0 ;  /* 0x40a00000ff057431 */ /* 0x000fe400000001ff */
[----:B------:R-:W-:Y:S01]  /*1b90*/  IMAD.MOV.U32 R7, RZ, RZ, 0x40e00000 ;  /* 0x40e00000ff077424 */ /* 0x000fe200078e00ff */
[----:B-123--:R-:W-:Y:S01]  /*1ba0*/  MOV R9, 0x41200000 ;  /* 0x4120000000097802 */ /* 0x00efe20000000f00 */
[----:B------:R-:W-:Y:S01]  /*1bb0*/  IMAD.MOV.U32 R11, RZ, RZ, 0x41600000 ;  /* 0x41600000ff0b7424 */ /* 0x000fe200078e00ff */
[----:B0-----:R-:W-:Y:S04]  /*1bc0*/  STG.E desc[UR8][R2.64], R5 ;  /* 0x0000000502007986 */ /* 0x001fe8000c101908 */
[----:B------:R-:W-:Y:S04]  /*1bd0*/  STG.E desc[UR8][R2.64+0x4], R7 ;  /* 0x0000040702007986 */ /* 0x000fe8000c101908 */
[----:B------:R-:W-:Y:S04]  /*1be0*/  STG.E desc[UR8][R2.64+0x8], R9 ;  /* 0x0000080902007986 */ /* 0x000fe8000c101908 */
[----:B------:R-:W-:Y:S01]  /*1bf0*/  STG.E desc[UR8][R2.64+0xc], R11 ;  /* 0x00000c0b02007986 */ /* 0x000fe2000c101908 */
[----:B------:R-:W-:Y:S05]  /*1c00*/  EXIT ;  /* 0x000000000000794d */ /* 0x000fea0003800000 */
        .weak           $__internal_0_$__cuda_sm20_sqrt_rn_f32_slowpath
        .type           $__internal_0_$__cuda_sm20_sqrt_rn_f32_slowpath,@function
        .size           $__internal_0_$__cuda_sm20_sqrt_rn_f32_slowpath,(.L_x_164 - $__internal_0_$__cuda_sm20_sqrt_rn_f32_slowpath)
$__internal_0_$__cuda_sm20_sqrt_rn_f32_slowpath:
[----:B------:R-:W-:-:S13]  /*1c10*/  LOP3.LUT P1, RZ, R3, 0x7fffffff, RZ, 0xc0, !PT ;  /* 0x7fffffff03ff7812 */ /* 0x000fda000782c0ff */
[----:B------:R-:W-:Y:S01]  /*1c20*/  @!P1 MOV R16, R3 ;  /* 0x0000000300109202 */ /* 0x000fe20000000f00 */
[----:B------:R-:W-:Y:S06]  /*1c30*/  @!P1 BRA `(.L_x_54) ;  /* 0x0000000000409947 */ /* 0x000fec0003800000 */
[----:B------:R-:W-:-:S13]  /*1c40*/  FSETP.GEU.FTZ.AND P1, PT, R3, RZ, PT ;  /* 0x000000ff0300720b */ /* 0x000fda0003f3e000 */
[----:B------:R-:W-:Y:S01]  /*1c50*/  @!P1 IMAD.MOV.U32 R16, RZ, RZ, 0x7fffffff ;  /* 0x7fffffffff109424 */ /* 0x000fe200078e00ff */
[----:B------:R-:W-:Y:S06]  /*1c60*/  @!P1 BRA `(.L_x_54) ;  /* 0x0000000000349947 */ /* 0x000fec0003800000 */
[----:B------:R-:W-:-:S13]  /*1c70*/  FSETP.GTU.FTZ.AND P1, PT, |R3|, +INF , PT ;  /* 0x7f8000000300780b */ /* 0x000fda0003f3c200 */
[----:B------:R-:W-:Y:S01]  /*1c80*/  @P1 FADD.FTZ R16, R3, 1 ;  /* 0x3f80000003101421 */ /* 0x000fe20000010000 */
[----:B------:R-:W-:Y:S06]  /*1c90*/  @P1 BRA `(.L_x_54) ;  /* 0x0000000000281947 */ /* 0x000fec0003800000 */
[----:B------:R-:W-:-:S13]  /*1ca0*/  FSETP.NEU.FTZ.AND P1, PT, |R3|, +INF , PT ;  /* 0x7f8000000300780b */ /* 0x000fda0003f3d200 */
[----:B------:R-:W-:-:S04]  /*1cb0*/  @P1 FFMA R18, R3, 1.84467440737095516160e+19, RZ ;  /* 0x5f80000003121823 */ /* 0x000fc800000000ff */
[----:B------:R-:W0:Y:S02]  /*1cc0*/  @P1 MUFU.RSQ R19, R18 ;  /* 0x0000001200131308 */ /* 0x000e240000001400 */
[----:B0-----:R-:W-:Y:S01]  /*1cd0*/  @P1 FMUL.FTZ R5, R18, R19 ;  /* 0x0000001312051220 */ /* 0x001fe20000410000 */
[----:B------:R-:W-:-:S03]  /*1ce0*/  @P1 FMUL.FTZ R19, R19, 0.5 ;  /* 0x3f00000013131820 */ /* 0x000fc60000410000 */
[----:B------:R-:W-:-:S04]  /*1cf0*/  @P1 FADD.FTZ R16, -R5, -RZ ;  /* 0x800000ff05101221 */ /* 0x000fc80000010100 */
[----:B------:R-:W-:Y:S01]  /*1d00*/  @P1 FFMA R20, R5, R16, R18 ;  /* 0x0000001005141223 */ /* 0x000fe20000000012 */
[----:B------:R-:W-:-:S03]  /*1d10*/  @!P1 MOV R16, R3 ;  /* 0x0000000300109202 */ /* 0x000fc60000000f00 */
[----:B------:R-:W-:-:S04]  /*1d20*/  @P1 FFMA R19, R20, R19, R5 ;  /* 0x0000001314131223 */ /* 0x000fc80000000005 */
[----:B------:R-:W-:-:S07]  /*1d30*/  @P1 FMUL.FTZ R16, R19, 2.3283064365386962891e-10 ;  /* 0x2f80000013101820 */ /* 0x000fce0000410000 */
.L_x_54:
[----:B------:R-:W-:-:S04]  /*1d40*/  IMAD.MOV.U32 R5, RZ, RZ, 0x0 ;  /* 0x00000000ff057424 */ /* 0x000fc800078e00ff */
[----:B------:R-:W-:Y:S05]  /*1d50*/  RET.REL.NODEC R4 `(adaptive_epsilon_full) ;  /* 0xffffffe004a87950 */ /* 0x000fea0003c3ffff */
.L_x_55:
[----:B------:R-:W-:-:S00]  /*1d60*/  BRA `(.L_x_55) ;  /* 0xfffffffc00fc7947 */ /* 0x000fc0000383ffff */
[----:B------:R-:W-:-:S00]  /*1d70*/  NOP ;  /* 0x0000000000007918 */ /* 0x000fc00000000000 */
        /* <DEDUP_REMOVED lines=8> */
.L_x_164:


//--------------------- .text.extract_percentiles --------------------------
	.section	.text.extract_percentiles,"ax",@progbits
	.align	128
        .global         extract_percentiles
        .type           extract_percentiles,@function
        .size           extract_percentiles,(.L_x_168 - extract_percentiles)
        .other          extract_percentiles,@"STO_CUDA_ENTRY STV_DEFAULT"
extract_percentiles:
.text.extract_percentiles:
[----:B------:R-:W-:Y:S01]  /*0000*/  LDC R1, c[0x0][0x37c] ;  /* 0x0000df00ff017b82 */ /* 0x000fe20000000800 */
[----:B------:R-:W0:Y:S01]  /*0010*/  S2R R5, SR_TID.X ;  /* 0x0000000000057919 */ /* 0x000e220000002100 */
[----:B------:R-:W0:Y:S01]  /*0020*/  LDCU UR6, c[0x0][0x390] ;  /* 0x00007200ff0677ac */ /* 0x000e220008000800 */
[----:B------:R-:W-:Y:S01]  /*0030*/  BSSY.RECONVERGENT B0, `(.L_x_56) ;  /* 0x000000d000007945 */ /* 0x000fe20003800200 */
[----:B------:R-:W1:Y:S01]  /*0040*/  LDCU.64 UR8, c[0x0][0x358] ;  /* 0x00006b00ff0877ac */ /* 0x000e620008000a00 */
[C---:B0-----:R-:W-:Y:S02]  /*0050*/  ISETP.GE.U32.AND P0, PT, R5.reuse, UR6, PT ;  /* 0x0000000605007c0c */ /* 0x041fe4000bf06070 */
[----:B------:R-:W-:-:S11]  /*0060*/  ISETP.NE.AND P1, PT, R5, RZ, PT ;  /* 0x000000ff0500720c */ /* 0x000fd60003f25270 */
[----:B-1----:R-:W-:Y:S05]  /*0070*/  @P0 BRA `(.L_x_57) ;  /* 0x0000000000200947 */ /* 0x002fea0003800000 */
[----:B------:R-:W0:Y:S02]  /*0080*/  LDC.64 R2, c[0x0][0x380] ;  /* 0x0000e000ff027b82 */ /* 0x000e240000000a00 */
[----:B0-----:R-:W-:-:S06]  /*0090*/  IMAD.WIDE.U32 R2, R5, 0x4, R2 ;  /* 0x0000000405027825 */ /* 0x001fcc00078e0002 */
[----:B------:R-:W2:Y:S01]  /*00a0*/  LDG.E R2, desc[UR8][R2.64] ;  /* 0x0000000802027981 */ /* 0x000ea2000c1e1900 */
[----:B------:R-:W0:Y:S01]  /*00b0*/  S2UR UR5, SR_CgaCtaId ;  /* 0x00000000000579c3 */ /* 0x000e220000008800 */
[----:B------:R-:W-:Y:S02]  /*00c0*/  UMOV UR4, 0x400 ;  /* 0x0000040000047882 */ /* 0x000fe40000000000 */
[----:B0-----:R-:W-:-:S06]  /*00d0*/  ULEA UR4, UR5, UR4, 0x18 ;  /* 0x0000000405047291 */ /* 0x001fcc000f8ec0ff */
[----:B------:R-:W-:-:S05]  /*00e0*/  LEA R5, R5, UR4, 0x2 ;  /* 0x0000000405057c11 */ /* 0x000fca000f8e10ff */
[----:B--2---:R0:W-:Y:S02]  /*00f0*/  STS [R5], R2 ;  /* 0x0000000205007388 */ /* 0x0041e40000000800 */
.L_x_57:
[----:B------:R-:W-:Y:S05]  /*0100*/  BSYNC.RECONVERGENT B0 ;  /* 0x0000000000007941 */ /* 0x000fea0003800200 */
.L_x_56:
[----:B------:R-:W-:Y:S06]  /*0110*/  BAR.SYNC.DEFER_BLOCKING 0x0 ;  /* 0x0000000000007b1d */ /* 0x000fec0000010000 */
[----:B------:R-:W-:Y:S05]  /*0120*/  @P1 EXIT ;  /* 0x000000000000194d */ /* 0x000fea0003800000 */
[----:B------:R-:W-:Y:S01]  /*0130*/  UISETP.NE.AND UP0, UPT, UR6, URZ, UPT ;  /* 0x000000ff0600728c */ /* 0x000fe2000bf05270 */
[----:B------:R-:W-:-:S08]  /*0140*/  IMAD.MOV.U32 R0, RZ, RZ, RZ ;  /* 0x000000ffff007224 */ /* 0x000fd000078e00ff */
[----:B------:R-:W-:Y:S05]  /*0150*/  BRA.U !UP0, `(.L_x_58) ;  /* 0x00000005081c7547 */ /* 0x000fea000b800000 */
[----:B------:R-:W-:Y:S01]  /*0160*/  UISETP.LT.U32.AND UP0, UPT, UR6, 0x800, UPT ;  /* 0x000008000600788c */ /* 0x000fe2000bf01070 */
[----:B------:R-:W-:Y:S02]  /*0170*/  IMAD.MOV.U32 R3, RZ, RZ, RZ ;  /* 0x000000ffff037224 */ /* 0x000fe400078e00ff */
[----:B------:R-:W-:Y:S01]  /*0180*/  IMAD.MOV.U32 R0, RZ, RZ, RZ ;  /* 0x000000ffff007224 */ /* 0x000fe200078e00ff */
[----:B------:R-:W-:Y:S02]  /*0190*/  USEL UR4, UR6, 0x800, UP0 ;  /* 0x0000080006047887 */ /* 0x000fe40008000000 */
[----:B------:R-:W-:Y:S02]  /*01a0*/  UISETP.GE.U32.AND UP0, UPT, UR6, 0x4, UPT ;  /* 0x000000040600788c */ /* 0x000fe4000bf06070 */
[----:B------:R-:W-:-:S07]  /*01b0*/  ULOP3.LUT UR5, UR4, 0x3, URZ, 0xc0, !UPT ;  /* 0x0000000304057892 */ /* 0x000fce000f8ec0ff */
[----:B------:R-:W-:Y:S05]  /*01c0*/  BRA.U !UP0, `(.L_x_59) ;  /* 0x0000000108b47547 */ /* 0x000fea000b800000 */
[----:B------:R-:W1:Y:S01]  /*01d0*/  S2R R3, SR_CgaCtaId ;  /* 0x0000000000037919 */ /* 0x000e620000008800 */
[----:B------:R-:W-:Y:S01]  /*01e0*/  MOV R0, 0x400 ;  /* 0x0000040000007802 */ /* 0x000fe20000000f00 */
[----:B------:R-:W-:Y:S01]  /*01f0*/  ULOP3.LUT UR4, UR4, 0xffc, URZ, 0xc0, !UPT ;  /* 0x00000ffc04047892 */ /* 0x000fe2000f8ec0ff */
[----:B0-----:R-:W-:-:S03]  /*0200*/  IMAD.MOV.U32 R5, RZ, RZ, 0x1 ;  /* 0x00000001ff057424 */ /* 0x001fc600078e00ff */
[----:B------:R-:W-:Y:S01]  /*0210*/  UIADD3 UR6, UPT, UPT, -UR4, URZ, URZ ;  /* 0x000000ff04067290 */ /* 0x000fe2000fffe1ff */
[----:B-1----:R-:W-:Y:S01]  /*0220*/  LEA R11, R3, R0, 0x18 ;  /* 0x00000000030b7211 */ /* 0x002fe200078ec0ff */
[----:B------:R-:W-:Y:S02]  /*0230*/  IMAD.MOV.U32 R0, RZ, RZ, RZ ;  /* 0x000000ffff007224 */ /* 0x000fe400078e00ff */
[----:B------:R-:W-:Y:S02]  /*0240*/  IMAD.U32 R3, RZ, RZ, UR4 ;  /* 0x00000004ff037e24 */ /* 0x000fe4000f8e00ff */
[----:B------:R-:W-:-:S07]  /*0250*/  VIADD R4, R11, 0x8 ;  /* 0x000000080b047836 */ /* 0x000fce0000000000 */
.L_x_64:
[----:B0-----:R-:W0:Y:S02]  /*0260*/  LDS R9, [R4+-0x8] ;  /* 0xfffff80004097984 */ /* 0x001e240000000800 */
[----:B0-----:R-:W-:-:S13]  /*0270*/  FSETP.GEU.AND P0, PT, R9, 1.00000000000000000000e+09, PT ;  /* 0x4e6e6b280900780b */ /* 0x001fda0003f0e000 */
[----:B------:R-:W-:Y:S05]  /*0280*/  @P0 BRA `(.L_x_60) ;  /* 0x0000000000140947 */ /* 0x000fea0003800000 */
[----:B------:R-:W-:-:S05]  /*0290*/  VIADD R7, R5, 0xffffffff ;  /* 0xffffffff05077836 */ /* 0x000fca0000000000 */
[----:B------:R-:W-:-:S13]  /*02a0*/  ISETP.NE.AND P0, PT, R7, R0, PT ;  /* 0x000000000700720c */ /* 0x000fda0003f05270 */
[C---:B------:R-:W-:Y:S02]  /*02b0*/  @P0 IMAD R2, R0.reuse, 0x4, R11 ;  /* 0x0000000400020824 */ /* 0x040fe400078e020b */
[----:B------:R-:W-:-:S03]  /*02c0*/  VIADD R0, R0, 0x1 ;  /* 0x0000000100007836 */ /* 0x000fc60000000000 */
[----:B------:R0:W-:Y:S04]  /*02d0*/  @P0 STS [R2], R9 ;  /* 0x0000000902000388 */ /* 0x0001e80000000800 */
.L_x_60:
[----:B0-----:R-:W0:Y:S02]  /*02e0*/  LDS R2, [R4+-0x4] ;  /* 0xfffffc0004027984 */ /* 0x001e240000000800 */
[----:B0-----:R-:W-:-:S13]  /*02f0*/  FSETP.GEU.AND P0, PT, R2, 1.00000000000000000000e+09, PT ;  /* 0x4e6e6b280200780b */ /* 0x001fda0003f0e000 */
[----:B------:R-:W-:Y:S05]  /*0300*/  @P0 BRA `(.L_x_61) ;  /* 0x0000000000100947 */ /* 0x000fea0003800000 */
[----:B------:R-:W-:-:S13]  /*0310*/  ISETP.NE.AND P0, PT, R5, R0, PT ;  /* 0x000000000500720c */ /* 0x000fda0003f05270 */
[C---:B------:R-:W-:Y:S02]  /*0320*/  @P0 IMAD R7, R0.reuse, 0x4, R11 ;  /* 0x0000000400070824 */ /* 0x040fe400078e020b */
[----:B------:R-:W-:-:S03]  /*0330*/  VIADD R0, R0, 0x1 ;  /* 0x0000000100007836 */ /* 0x000fc60000000000 */
[----:B------:R0:W-:Y:S04]  /*0340*/  @P0 STS [R7], R2 ;  /* 0x0000000207000388 */ /* 0x0001e80000000800 */
.L_x_61:
[----:B0-----:R-:W0:Y:S02]  /*0350*/  LDS R2, [R4] ;  /* 0x0000000004027984 */ /* 0x001e240000000800 */
[----:B0-----:R-:W-:-:S13]  /*0360*/  FSETP.GEU.AND P0, PT, R2, 1.00000000000000000000e+09, PT ;  /* 0x4e6e6b280200780b */ /* 0x001fda0003f0e000 */
[----:B------:R-:W-:Y:S05]  /*0370*/  @P0 BRA `(.L_x_62) ;  /* 0x0000000000140947 */ /* 0x000fea0003800000 */
[----:B------:R-:W-:-:S05]  /*0380*/  VIADD R7, R5, 0x1 ;  /* 0x0000000105077836 */ /* 0x000fca0000000000 */
[----:B------:R-:W-:-:S13]  /*0390*/  ISETP.NE.AND P0, PT, R7, R0, PT ;  /* 0x000000000700720c */ /* 0x000fda0003f05270 */
[C---:B------:R-:W-:Y:S02]  /*03a0*/  @P0 IMAD R7, R0.reuse, 0x4, R11 ;  /* 0x0000000400070824 */ /* 0x040fe400078e020b */
[----:B------:R-:W-:-:S03]  /*03b0*/  VIADD R0, R0, 0x1 ;  /* 0x0000000100007836 */ /* 0x000fc60000000000 */
[----:B------:R0:W-:Y:S04]  /*03c0*/  @P0 STS [R7], R2 ;  /* 0x0000000207000388 */ /* 0x0001e80000000800 */
.L_x_62:
[----:B0-----:R-:W0:Y:S01]  /*03d0*/  LDS R2, [R4+0x4] ;  /* 0x0000040004027984 */ /* 0x001e220000000800 */
[----:B------:R-:W-:-:S04]  /*03e0*/  UIADD3 UR6, UPT, UPT, UR6, 0x4, URZ ;  /* 0x0000000406067890 */ /* 0x000fc8000fffe0ff */
[----:B------:R-:W-:Y:S01]  /*03f0*/  UISETP.NE.AND UP0, UPT, UR6, URZ, UPT ;  /* 0x000000ff0600728c */ /* 0x000fe2000bf05270 */
[----:B0-----:R-:W-:-:S13]  /*0400*/  FSETP.GEU.AND P0, PT, R2, 1.00000000000000000000e+09, PT ;  /* 0x4e6e6b280200780b */ /* 0x001fda0003f0e000 */
[----:B------:R-:W-:Y:S05]  /*0410*/  @P0 BRA `(.L_x_63) ;  /* 0x0000000000140947 */ /* 0x000fea0003800000 */
[----:B------:R-:W-:-:S04]  /*0420*/  IADD3 R7, PT, PT, R5, 0x2, RZ ;  /* 0x0000000205077810 */ /* 0x000fc80007ffe0ff */
[----:B------:R-:W-:-:S13]  /*0430*/  ISETP.NE.AND P0, PT, R7, R0, PT ;  /* 0x000000000700720c */ /* 0x000fda0003f05270 */
[C---:B------:R-:W-:Y:S02]  /*0440*/  @P0 IMAD R7, R0.reuse, 0x4, R11 ;  /* 0x0000000400070824 */ /* 0x040fe400078e020b */
[----:B------:R-:W-:-:S03]  /*0450*/  VIADD R0, R0, 0x1 ;  /* 0x0000000100007836 */ /* 0x000fc60000000000 */
[----:B------:R0:W-:Y:S04]  /*0460*/  @P0 STS [R7], R2 ;  /* 0x0000000207000388 */ /* 0x0001e80000000800 */
.L_x_63:
[----:B------:R-:W-:Y:S02]  /*0470*/  VIADD R5, R5, 0x4 ;  /* 0x0000000405057836 */ /* 0x000fe40000000000 */
[----:B------:R-:W-:Y:S01]  /*0480*/  VIADD R4, R4, 0x10 ;  /* 0x0000001004047836 */ /* 0x000fe20000000000 */
[----:B------:R-:W-:Y:S06]  /*0490*/  BRA.U UP0, `(.L_x_64) ;  /* 0xfffffffd00707547 */ /* 0x000fec000b83ffff */
.L_x_59:
[----:B------:R-:W-:-:S09]  /*04a0*/  UISETP.NE.AND UP0, UPT, UR5, URZ, UPT ;  /* 0x000000ff0500728c */ /* 0x000fd2000bf05270 */
[----:B------:R-:W-:Y:S05]  /*04b0*/  BRA.U !UP0, `(.L_x_58) ;  /* 0x0000000108447547 */ /* 0x000fea000b800000 */
[----:B0-----:R-:W0:Y:S01]  /*04c0*/  S2R R5, SR_CgaCtaId ;  /* 0x0000000000057919 */ /* 0x001e220000008800 */
[----:B------:R-:W-:Y:S01]  /*04d0*/  MOV R2, 0x400 ;  /* 0x0000040000027802 */ /* 0x000fe20000000f00 */
[----:B------:R-:W-:-:S03]  /*04e0*/  UIADD3 UR5, UPT, UPT, -UR5, URZ, URZ ;  /* 0x000000ff05057290 */ /* 0x000fc6000fffe1ff */
[----:B0-----:R-:W-:-:S05]  /*04f0*/  LEA R5, R5, R2, 0x18 ;  /* 0x0000000205057211 */ /* 0x001fca00078ec0ff */
[----:B------:R-:W-:-:S07]  /*0500*/  IMAD R4, R3, 0x4, R5 ;  /* 0x0000000403047824 */ /* 0x000fce00078e0205 */
.L_x_66:
[----:B0-----:R-:W0:Y:S01]  /*0510*/  LDS R2, [R4] ;  /* 0x0000000004027984 */ /* 0x001e220000000800 */
[----:B------:R-:W-:-:S04]  /*0520*/  UIADD3 UR5, UPT, UPT, UR5, 0x1, URZ ;  /* 0x0000000105057890 */ /* 0x000fc8000fffe0ff */
[----:B------:R-:W-:Y:S01]  /*0530*/  UISETP.NE.AND UP0, UPT, UR5, URZ, UPT ;  /* 0x000000ff0500728c */ /* 0x000fe2000bf05270 */
[----:B0-----:R-:W-:-:S13]  /*0540*/  FSETP.GEU.AND P0, PT, R2, 1.00000000000000000000e+09, PT ;  /* 0x4e6e6b280200780b */ /* 0x001fda0003f0e000 */
[----:B------:R-:W-:Y:S05]  /*0550*/  @P0 BRA `(.L_x_65) ;  /* 0x0000000000100947 */ /* 0x000fea0003800000 */
[----:B------:R-:W-:-:S13]  /*0560*/  ISETP.NE.AND P0, PT, R3, R0, PT ;  /* 0x000000000300720c */ /* 0x000fda0003f05270 */
[C---:B------:R-:W-:Y:S02]  /*0570*/  @P0 IMAD R7, R0.reuse, 0x4, R5 ;  /* 0x0000000400070824 */ /* 0x040fe400078e0205 */
[----:B------:R-:W-:-:S03]  /*0580*/  VIADD R0, R0, 0x1 ;  /* 0x0000000100007836 */ /* 0x000fc60000000000 */
[----:B------:R0:W-:Y:S04]  /*0590*/  @P0 STS [R7], R2 ;  /* 0x0000000207000388 */ /* 0x0001e80000000800 */
.L_x_65:
[----:B------:R-:W-:Y:S01]  /*05a0*/  IADD3 R4, PT, PT, R4, 0x4, RZ ;  /* 0x0000000404047810 */ /* 0x000fe20007ffe0ff */
[----:B------:R-:W-:Y:S01]  /*05b0*/  VIADD R3, R3, 0x1 ;  /* 0x0000000103037836 */ /* 0x000fe20000000000 */
[----:B------:R-:W-:Y:S06]  /*05c0*/  BRA.U UP0, `(.L_x_66) ;  /* 0xfffffffd00d07547 */ /* 0x000fec000b83ffff */
.L_x_58:
[----:B------:R-:W-:-:S13]  /*05d0*/  ISETP.GE.AND P0, PT, R0, 0x4, PT ;  /* 0x000000040000780c */ /* 0x000fda0003f06270 */
[----:B------:R-:W-:Y:S05]  /*05e0*/  @!P0 BRA `(.L_x_67) ;  /* 0x0000000000c48947 */ /* 0x000fea0003800000 */
[----:B------:R-:W1:Y:S01]  /*05f0*/  S2UR UR5, SR_CgaCtaId ;  /* 0x00000000000579c3 */ /* 0x000e620000008800 */
[----:B------:R-:W-:Y:S02]  /*0600*/  UMOV UR4, 0x400 ;  /* 0x0000040000047882 */ /* 0x000fe40000000000 */
[----:B-1----:R-:W-:-:S03]  /*0610*/  ULEA UR7, UR5, UR4, 0x18 ;  /* 0x0000000405077291 */ /* 0x002fc6000f8ec0ff */
[----:B------:R-:W-:-:S09]  /*0620*/  UMOV UR5, 0x1 ;  /* 0x0000000100057882 */ /* 0x000fd20000000000 */
.L_x_70:
[----:B------:R-:W-:-:S09]  /*0630*/  ULEA UR4, UR5, UR7, 0x2 ;  /* 0x0000000705047291 */ /* 0x000fd2000f8e10ff */
[----:B01----:R-:W0:Y:S01]  /*0640*/  LDS R2, [UR4] ;  /* 0x00000004ff027984 */ /* 0x003e220008000800 */
[----:B------:R-:W-:Y:S01]  /*0650*/  UMOV UR4, UR5 ;  /* 0x0000000500047c82 */ /* 0x000fe20008000000 */
[----:B------:R-:W-:-:S06]  /*0660*/  UIADD3 UR5, UPT, UPT, UR5, 0x1, URZ ;  /* 0x0000000105057890 */ /* 0x000fcc000fffe0ff */
[----:B------:R-:W-:-:S13]  /*0670*/  ISETP.NE.AND P1, PT, R0, UR5, PT ;  /* 0x0000000500007c0c */ /* 0x000fda000bf25270 */
.L_x_69:
        /* <DEDUP_REMOVED lines=8> */
[----:B-1----:R-:W-:Y:S05]  /*0700*/  BRA.U UP0, `(.L_x_69) ;  /* 0xfffffffd00dc7547 */ /* 0x002fea000b83ffff */
[----:B------:R-:W-:-:S05]  /*0710*/  UMOV UR4, URZ ;  /* 0x000000ff00047c82 */ /* 0x000fca0008000000 */
.L_x_68:
[----:B------:R-:W-:-:S09]  /*0720*/  ULEA UR4, UR4, UR7, 0x2 ;  /* 0x0000000704047291 */ /* 0x000fd2000f8e10ff */
[----:B------:R1:W-:Y:S01]  /*0730*/  STS [UR4], R2 ;  /* 0x00000002ff007988 */ /* 0x0003e20008000804 */
[----:B------:R-:W-:Y:S05]  /*0740*/  @P1 BRA `(.L_x_70) ;  /* 0xfffffffc00b81947 */ /* 0x000fea000383ffff */
[C---:B-1----:R-:W-:Y:S02]  /*0750*/  IMAD R2, R0.reuse, 0x9, RZ ;  /* 0x0000000900027824 */ /* 0x042fe400078e02ff */
[----:B------:R-:W-:Y:S02]  /*0760*/  IMAD.SHL.U32 R4, R0, 0x2, RZ ;  /* 0x0000000200047824 */ /* 0x000fe400078e00ff */
[----:B------:R-:W-:-:S03]  /*0770*/  IMAD.HI.U32 R3, R2, -0x33333333, RZ ;  /* 0xcccccccd02037827 */ /* 0x000fc600078e00ff */
[----:B------:R-:W-:Y:S01]  /*0780*/  LOP3.LUT R6, R4, 0xfffffffc, RZ, 0xc0, !PT ;  /* 0xfffffffc04067812 */ /* 0x000fe200078ec0ff */
[C---:B------:R-:W-:Y:S01]  /*0790*/  IMAD R2, R0.reuse, 0x3, RZ ;  /* 0x0000000300027824 */ /* 0x040fe200078e02ff */
[----:B------:R-:W-:Y:S02]  /*07a0*/  SHF.R.U32.HI R3, RZ, 0x1, R3 ;  /* 0x00000001ff037819 */ /* 0x000fe40000011603 */
[----:B------:R-:W-:Y:S02]  /*07b0*/  LOP3.LUT R0, R0, 0xfffffffc, RZ, 0xc0, !PT ;  /* 0xfffffffc00007812 */ /* 0x000fe400078ec0ff */
[----:B------:R-:W-:Y:S01]  /*07c0*/  LOP3.LUT R8, R2, 0xfffffffc, RZ, 0xc0, !PT ;  /* 0xfffffffc02087812 */ /* 0x000fe200078ec0ff */
[----:B------:R-:W0:Y:S01]  /*07d0*/  LDS R6, [R6+UR7] ;  /* 0x0000000706067984 */ /* 0x000e220008000800 */
[----:B------:R-:W-:Y:S02]  /*07e0*/  LOP3.LUT R10, R3, 0x7ffffffc, RZ, 0xc0, !PT ;  /* 0x7ffffffc030a7812 */ /* 0x000fe400078ec0ff */
[----:B------:R-:W1:Y:S01]  /*07f0*/  LDC.64 R2, c[0x0][0x388] ;  /* 0x0000e200ff027b82 */ /* 0x000e620000000a00 */
[----:B------:R-:W2:Y:S04]  /*0800*/  LDS R0, [R0+UR7] ;  /* 0x0000000700007984 */ /* 0x000ea80008000800 */
[----:B------:R-:W3:Y:S04]  /*0810*/  LDS R8, [R8+UR7] ;  /* 0x0000000708087984 */ /* 0x000ee80008000800 */
[----:B------:R-:W4:Y:S01]  /*0820*/  LDS R10, [R10+UR7] ;  /* 0x000000070a0a7984 */ /* 0x000f220008000800 */
[----:B0-----:R-:W-:-:S02]  /*0830*/  FMNMX R7, R6, 5, !PT ;  /* 0x40a0000006077809 */ /* 0x001fc40007800000 */
[----:B--2---:R-:W-:Y:S02]  /*0840*/  FMNMX R4, R0, 3, !PT ;  /* 0x4040000000047809 */ /* 0x004fe40007800000 */
[----:B------:R-:W-:Y:S02]  /*0850*/  FMNMX R7, R7, 12, PT ;  /* 0x4140000007077809 */ /* 0x000fe40003800000 */
[----:B---3--:R-:W-:-:S03]  /*0860*/  FMNMX R5, R8, 7, !PT ;  /* 0x40e0000008057809 */ /* 0x008fc60007800000 */
[----:B-1----:R-:W-:Y:S01]  /*0870*/  STG.E desc[UR8][R2.64+0x4], R7 ;  /* 0x0000040702007986 */ /* 0x002fe2000c101908 */
[----:B----4-:R-:W-:Y:S02]  /*0880*/  FMNMX R11, R10, 10, !PT ;  /* 0x412000000a0b7809 */ /* 0x010fe40007800000 */
[----:B------:R-:W-:Y:S02]  /*0890*/  FMNMX R9, R5, 18, PT ;  /* 0x4190000005097809 */ /* 0x000fe40003800000 */
[----:B------:R-:W-:Y:S02]  /*08a0*/  FMNMX R5, R4, 8, PT ;  /* 0x4100000004057809 */ /* 0x000fe40003800000 */
[----:B------:R-:W-:Y:S01]  /*08b0*/  FMNMX R11, R11, 25, PT ;  /* 0x41c800000b0b7809 */ /* 0x000fe20003800000 */
[----:B------:R-:W-:Y:S04]  /*08c0*/  STG.E desc[UR8][R2.64+0x8], R9 ;  /* 0x0000080902007986 */ /* 0x000fe8000c101908 */
[----:B------:R-:W-:Y:S04]  /*08d0*/  STG.E desc[UR8][R2.64], R5 ;  /* 0x0000000502007986 */ /* 0x000fe8000c101908 */
[----:B------:R-:W-:Y:S01]  /*08e0*/  STG.E desc[UR8][R2.64+0xc], R11 ;  /* 0x00000c0b02007986 */ /* 0x000fe2000c101908 */
[----:B------:R-:W-:Y:S05]  /*08f0*/  EXIT ;  /* 0x000000000000794d */ /* 0x000fea0003800000 */
.L_x_67:
[----:B0-----:R-:W0:Y:S01]  /*0900*/  LDC.64 R2, c[0x0][0x388] ;  /* 0x0000e200ff027b82 */ /* 0x001e220000000a00 */
[----:B------:R-:W-:Y:S02]  /*0910*/  IMAD.MOV.U32 R5, RZ, RZ, 0x40a00000 ;  /* 0x40a00000ff057424 */ /* 0x000fe400078e00ff */
[----:B------:R-:W-:Y:S02]  /*0920*/  IMAD.MOV.U32 R7, RZ, RZ, 0x40e00000 ;  /* 0x40e00000ff077424 */ /* 0x000fe400078e00ff */
[----:B------:R-:W-:Y:S02]  /*0930*/  IMAD.MOV.U32 R9, RZ, RZ, 0x41200000 ;  /* 0x41200000ff097424 */ /* 0x000fe400078e00ff */
[----:B------:R-:W-:Y:S01]  /*0940*/  IMAD.MOV.U32 R11, RZ, RZ, 0x41600000 ;  /* 0x41600000ff0b7424 */ /* 0x000fe200078e00ff */
[----:B0-----:R-:W-:Y:S04]  /*0950*/  STG.E desc[UR8][R2.64], R5 ;  /* 0x0000000502007986 */ /* 0x001fe8000c101908 */
[----:B------:R-:W-:Y:S04]  /*0960*/  STG.E desc[UR8][R2.64+0x4], R7 ;  /* 0x0000040702007986 */ /* 0x000fe8000c101908 */
[----:B------:R-:W-:Y:S04]  /*0970*/  STG.E desc[UR8][R2.64+0x8], R9 ;  /* 0x0000080902007986 */ /* 0x000fe8000c101908 */
[----:B------:R-:W-:Y:S01]  /*0980*/  STG.E desc[UR8][R2.64+0xc], R11 ;  /* 0x00000c0b02007986 */ /* 0x000fe2000c101908 */
[----:B------:R-:W-:Y:S05]  /*0990*/  EXIT ;  /* 0x000000000000794d */ /* 0x000fea0003800000 */
.L_x_71:
        /* <DEDUP_REMOVED lines=14> */
.L_x_168:


//--------------------- .text.compute_knn_distances_tiled --------------------------
	.section	.text.compute_knn_distances_tiled,"ax",@progbits
	.align	128
        .global         compute_knn_distances_tiled
        .type           compute_knn_distances_tiled,@function
        .size           compute_knn_distances_tiled,(.L_x_165 - compute_knn_distances_tiled)
        .other          compute_knn_distances_tiled,@"STO_CUDA_ENTRY STV_DEFAULT"
compute_knn_distances_tiled:
.text.compute_knn_distances_tiled:
[----:B------:R-:W0:Y:S01]  /*0000*/  LDC R1, c[0x0][0x37c] ;  /* 0x0000df00ff017b82 */ /* 0x000e220000000800 */
[----:B------:R-:W1:Y:S07]  /*0010*/  S2R R2, SR_TID.X ;  /* 0x0000000000027919 */ /* 0x000e6e0000002100 */
[----:B------:R-:W1:Y:S01]  /*0020*/  S2UR UR4, SR_CTAID.X ;  /* 0x00000000000479c3 */ /* 0x000e620000002500 */
[----:B------:R-:W2:Y:S01]  /*0030*/  LDCU UR5, c[0x0][0x39c] ;  /* 0x00007380ff0577ac */ /* 0x000ea20008000800 */
[----:B------:R-:W-:Y:S01]  /*0040*/  HFMA2 R8, -RZ, RZ, 0, 0 ;  /* 0x00000000ff087431 */ /* 0x000fe200000001ff */
[----:B0-----:R-:W-:Y:S01]  /*0050*/  IADD3 R1, PT, PT, R1, -0x40, RZ ;  /* 0xffffffc001017810 */ /* 0x001fe20007ffe0ff */
[----:B------:R-:W0:Y:S04]  /*0060*/  LDCU.64 UR6, c[0x0][0x358] ;  /* 0x00006b00ff0677ac */ /* 0x000e280008000a00 */
[----:B------:R-:W1:Y:S08]  /*0070*/  LDC R3, c[0x0][0x360] ;  /* 0x0000d800ff037b82 */ /* 0x000e700000000800 */
[----:B------:R-:W3:Y:S08]  /*0080*/  LDC.64 R4, c[0x0][0x388] ;  /* 0x0000e200ff047b82 */ /* 0x000ef00000000a00 */
[----:B------:R-:W4:Y:S01]  /*0090*/  LDC.64 R18, c[0x0][0x380] ;  /* 0x0000e000ff127b82 */ /* 0x000f220000000a00 */
[----:B-1----:R-:W-:-:S07]  /*00a0*/  IMAD R3, R3, UR4, R2 ;  /* 0x0000000403037c24 */ /* 0x002fce000f8e0202 */
[----:B------:R-:W1:Y:S01]  /*00b0*/  LDC R13, c[0x0][0x3a0] ;  /* 0x0000e800ff0d7b82 */ /* 0x000e620000000800 */
[----:B------:R-:W4:Y:S01]  /*00c0*/  LDCU UR4, c[0x0][0x398] ;  /* 0x00007300ff0477ac */ /* 0x000f220008000800 */
[----:B--2---:R-:W-:-:S13]  /*00d0*/  ISETP.GE.U32.AND P0, PT, R3, UR5, PT ;  /* 0x0000000503007c0c */ /* 0x004fda000bf06070 */
[----:B---3--:R-:W-:-:S05]  /*00e0*/  @!P0 IMAD.WIDE.U32 R4, R3, 0x4, R4 ;  /* 0x0000000403048825 */ /* 0x008fca00078e0004 */
[----:B0-----:R0:W2:Y:S01]  /*00f0*/  @!P0 LDG.E.CONSTANT R8, desc[UR6][R4.64] ;  /* 0x0000000604088981 */ /* 0x0010a2000c1e9900 */
[----:B------:R-:W-:Y:S02]  /*0100*/  HFMA2 R6, -RZ, RZ, 32.65625, 4.5359134674072265625e-05 ;  /* 0x501502f9ff067431 */ /* 0x000fe400000001ff */
[----:B0-----:R-:W-:Y:S01]  /*0110*/  IMAD.MOV.U32 R4, RZ, RZ, 0x501502f9 ;  /* 0x501502f9ff047424 */ /* 0x001fe200078e00ff */
[----:B------:R-:W-:Y:S01]  /*0120*/  MOV R5, 0x501502f9 ;  /* 0x501502f900057802 */ /* 0x000fe20000000f00 */
[----:B--2---:R-:W-:-:S05]  /*0130*/  @!P0 IMAD R15, R8, 0x3, RZ ;  /* 0x00000003080f8824 */ /* 0x004fca00078e02ff */
[C---:B------:R-:W-:Y:S02]  /*0140*/  @!P0 IADD3 R17, PT, PT, R15.reuse, 0x1, RZ ;  /* 0x000000010f118810 */ /* 0x040fe40007ffe0ff */
[C---:B------:R-:W-:Y:S01]  /*0150*/  @!P0 IADD3 R7, PT, PT, R15.reuse, 0x2, RZ ;  /* 0x000000020f078810 */ /* 0x040fe20007ffe0ff */
[----:B----4-:R-:W-:-:S04]  /*0160*/  @!P0 IMAD.WIDE.U32 R14, R15, 0x4, R18 ;  /* 0x000000040f0e8825 */ /* 0x010fc800078e0012 */
[--C-:B------:R-:W-:Y:S01]  /*0170*/  @!P0 IMAD.WIDE.U32 R16, R17, 0x4, R18.reuse ;  /* 0x0000000411108825 */ /* 0x100fe200078e0012 */
[----:B------:R-:W5:Y:S03]  /*0180*/  @!P0 LDG.E.CONSTANT R9, desc[UR6][R14.64] ;  /* 0x000000060e098981 */ /* 0x000f66000c1e9900 */
[----:B------:R-:W-:Y:S01]  /*0190*/  @!P0 IMAD.WIDE.U32 R18, R7, 0x4, R18 ;  /* 0x0000000407128825 */ /* 0x000fe200078e0012 */
[----:B------:R-:W5:Y:S01]  /*01a0*/  @!P0 LDG.E.CONSTANT R10, desc[UR6][R16.64] ;  /* 0x00000006100a8981 */ /* 0x000f62000c1e9900 */
[----:B------:R-:W-:Y:S01]  /*01b0*/  MOV R7, 0x501502f9 ;  /* 0x501502f900077802 */ /* 0x000fe20000000f00 */
[----:B------:R-:W-:Y:S01]  /*01c0*/  UISETP.NE.AND UP0, UPT, UR4, URZ, UPT ;  /* 0x000000ff0400728c */ /* 0x000fe2000bf05270 */
[----:B-1----:R-:W-:Y:S01]  /*01d0*/  VIMNMX.U32 R13, PT, PT, R13, 0x10, PT ;  /* 0x000000100d0d7848 */ /* 0x002fe20003fe0000 */
[----:B------:R0:W5:Y:S04]  /*01e0*/  @!P0 LDG.E.CONSTANT R12, desc[UR6][R18.64] ;  /* 0x00000006120c8981 */ /* 0x000168000c1e9900 */
[----:B------:R1:W-:Y:S04]  /*01f0*/  STL.128 [R1], R4 ;  /* 0x0000000401007387 */ /* 0x0003e80000100c00 */
[----:B------:R1:W-:Y:S04]  /*0200*/  STL.128 [R1+0x10], R4 ;  /* 0x0000100401007387 */ /* 0x0003e80000100c00 */
[----:B------:R1:W-:Y:S04]  /*0210*/  STL.128 [R1+0x20], R4 ;  /* 0x0000200401007387 */ /* 0x0003e80000100c00 */
[----:B------:R1:W-:Y:S01]  /*0220*/  STL.128 [R1+0x30], R4 ;  /* 0x0000300401007387 */ /* 0x0003e20000100c00 */
[----:B------:R-:W-:Y:S01]  /*0230*/  VIADD R11, R13, 0xffffffff ;  /* 0xffffffff0d0b7836 */ /* 0x000fe20000000000 */
[----:B0-----:R-:W-:-:S04]  /*0240*/  MOV R18, R1 ;  /* 0x0000000100127202 */ /* 0x001fc80000000f00 */
[----:B------:R-:W-:Y:S01]  /*0250*/  LEA R0, R11, R18, 0x2 ;  /* 0x000000120b007211 */ /* 0x000fe200078e10ff */
[----:B------:R-:W-:Y:S06]  /*0260*/  BRA.U !UP0, `(.L_x_72) ;  /* 0x0000001508307547 */ /* 0x000fec000b800000 */
[----:B------:R-:W0:Y:S01]  /*0270*/  S2R R15, SR_CgaCtaId ;  /* 0x00000000000f7919 */ /* 0x000e220000008800 */
[----:B------:R-:W2:Y:S01]  /*0280*/  LDCU UR4, c[0x0][0x398] ;  /* 0x00007300ff0477ac */ /* 0x000ea20008000800 */
[----:B-1----:R-:W-:Y:S02]  /*0290*/  MOV R4, 0x400 ;  /* 0x0000040000047802 */ /* 0x002fe40000000f00 */
[C---:B------:R-:W-:Y:S02]  /*02a0*/  IADD3 R11, PT, PT, R13.reuse, -0x2, RZ ;  /* 0xfffffffe0d0b7810 */ /* 0x040fe40007ffe0ff */
[----:B------:R-:W-:Y:S02]  /*02b0*/  LEA R13, R13, R18, 0x2 ;  /* 0x000000120d0d7211 */ /* 0x000fe400078e10ff */
[----:B--2---:R-:W-:Y:S01]  /*02c0*/  MOV R14, UR4 ;  /* 0x00000004000e7c02 */ /* 0x004fe20008000f00 */
[----:B------:R-:W-:Y:S01]  /*02d0*/  UMOV UR4, URZ ;  /* 0x000000ff00047c82 */ /* 0x000fe20008000000 */
[----:B0-----:R-:W-:-:S05]  /*02e0*/  LEA R15, R15, R4, 0x18 ;  /* 0x000000040f0f7211 */ /* 0x001fca00078ec0ff */
[----:B------:R-:W-:-:S07]  /*02f0*/  IMAD R15, R2, 0xc, R15 ;  /* 0x0000000c020f7824 */ /* 0x000fce00078e020f */
.L_x_120:
[----:B------:R-:W0:Y:S01]  /*0300*/  LDC R20, c[0x0][0x398] ;  /* 0x0000e600ff147b82 */ /* 0x000e220000000800 */
[C---:B------:R-:W-:Y:S01]  /*0310*/  VIADD R7, R2.reuse, UR4 ;  /* 0x0000000402077c36 */ /* 0x040fe20008000000 */
[----:B------:R-:W-:Y:S01]  /*0320*/  ISETP.GT.U32.AND P0, PT, R2, 0xff, PT ;  /* 0x000000ff0200780c */ /* 0x000fe20003f04070 */
[----:B-1----:R-:W1:Y:S03]  /*0330*/  LDCU UR5, c[0x0][0x39c] ;  /* 0x00007380ff0577ac */ /* 0x002e660008000800 */
[----:B0-----:R-:W-:-:S13]  /*0340*/  ISETP.GE.U32.OR P0, PT, R7, R20, P0 ;  /* 0x000000140700720c */ /* 0x001fda0000706470 */
[----:B--234-:R-:W0:Y:S01]  /*0350*/  @!P0 LDC.64 R4, c[0x0][0x380] ;  /* 0x0000e000ff048b82 */ /* 0x01ce220000000a00 */
[----:B------:R-:W-:-:S05]  /*0360*/  @!P0 IMAD R7, R7, 0x3, RZ ;  /* 0x0000000307078824 */ /* 0x000fca00078e02ff */
[C---:B------:R-:W-:Y:S02]  /*0370*/  @!P0 IADD3 R17, PT, PT, R7.reuse, 0x1, RZ ;  /* 0x0000000107118810 */ /* 0x040fe40007ffe0ff */
[C---:B------:R-:W-:Y:S01]  /*0380*/  @!P0 IADD3 R19, PT, PT, R7.reuse, 0x2, RZ ;  /* 0x0000000207138810 */ /* 0x040fe20007ffe0ff */
[----:B0-----:R-:W-:-:S04]  /*0390*/  @!P0 IMAD.WIDE.U32 R6, R7, 0x4, R4 ;  /* 0x0000000407068825 */ /* 0x001fc800078e0004 */
[--C-:B------:R-:W-:Y:S02]  /*03a0*/  @!P0 IMAD.WIDE.U32 R16, R17, 0x4, R4.reuse ;  /* 0x0000000411108825 */ /* 0x100fe400078e0004 */
[----:B------:R-:W2:Y:S02]  /*03b0*/  @!P0 LDG.E.CONSTANT R6, desc[UR6][R6.64] ;  /* 0x0000000606068981 */ /* 0x000ea4000c1e9900 */
[----:B------:R-:W-:Y:S02]  /*03c0*/  @!P0 IMAD.WIDE.U32 R4, R19, 0x4, R4 ;  /* 0x0000000413048825 */ /* 0x000fe400078e0004 */
[----:B------:R-:W3:Y:S04]  /*03d0*/  @!P0 LDG.E.CONSTANT R16, desc[UR6][R16.64] ;  /* 0x0000000610108981 */ /* 0x000ee8000c1e9900 */
[----:B------:R-:W4:Y:S01]  /*03e0*/  @!P0 LDG.E.CONSTANT R4, desc[UR6][R4.64] ;  /* 0x0000000604048981 */ /* 0x000f22000c1e9900 */
[----:B------:R-:W-:Y:S03]  /*03f0*/  BSSY.RECONVERGENT B0, `(.L_x_73) ;  /* 0x000012d000007945 */ /* 0x000fe60003800200 */
[----:B--2---:R0:W-:Y:S04]  /*0400*/  @!P0 STS [R15], R6 ;  /* 0x000000060f008388 */ /* 0x0041e80000000800 */
[----:B---3--:R0:W-:Y:S04]  /*0410*/  @!P0 STS [R15+0x4], R16 ;  /* 0x000004100f008388 */ /* 0x0081e80000000800 */
[----:B----4-:R0:W-:Y:S01]  /*0420*/  @!P0 STS [R15+0x8], R4 ;  /* 0x000008040f008388 */ /* 0x0101e20000000800 */
[----:B------:R-:W-:Y:S01]  /*0430*/  BAR.SYNC.DEFER_BLOCKING 0x0 ;  /* 0x0000000000007b1d */ /* 0x000fe20000010000 */
[----:B------:R-:W-:-:S04]  /*0440*/  ISETP.NE.AND P0, PT, R20, UR4, PT ;  /* 0x0000000414007c0c */ /* 0x000fc8000bf05270 */
[----:B-1----:R-:W-:-:S13]  /*0450*/  ISETP.GE.U32.OR P0, PT, R3, UR5, !P0 ;  /* 0x0000000503007c0c */ /* 0x002fda000c706470 */
[----:B0-----:R-:W-:Y:S05]  /*0460*/  @P0 BRA `(.L_x_74) ;  /* 0x0000001000940947 */ /* 0x001fea0003800000 */
[----:B------:R-:W0:Y:S01]  /*0470*/  LDCU UR5, c[0x0][0x3a0] ;  /* 0x00007400ff0577ac */ /* 0x000e220008000800 */
[----:B------:R-:W-:-:S04]  /*0480*/  VIMNMX.U32 R6, PT, PT, R14, 0x100, PT ;  /* 0x000001000e067848 */ /* 0x000fc80003fe0000 */
[----:B------:R-:W-:Y:S01]  /*0490*/  VIMNMX.U32 R6, PT, PT, R6, 0x1, !PT ;  /* 0x0000000106067848 */ /* 0x000fe20007fe0000 */
[----:B0-----:R-:W-:-:S09]  /*04a0*/  UISETP.GE.U32.AND UP0, UPT, UR5, 0x2, UPT ;  /* 0x000000020500788c */ /* 0x001fd2000bf06070 */
[----:B------:R-:W-:Y:S05]  /*04b0*/  BRA.U !UP0, `(.L_x_75) ;  /* 0x0000000108d87547 */ /* 0x000fea000b800000 */
[----:B------:R-:W-:-:S07]  /*04c0*/  HFMA2 R7, -RZ, RZ, 0, 0 ;  /* 0x00000000ff077431 */ /* 0x000fce00000001ff */
.L_x_84:
[----:B0-----:R-:W-:Y:S01]  /*04d0*/  IADD3 R5, PT, PT, R7, UR4, RZ ;  /* 0x0000000407057c10 */ /* 0x001fe2000fffe0ff */
[----:B------:R-:W-:Y:S03]  /*04e0*/  BSSY.RECONVERGENT B1, `(.L_x_76) ;  /* 0x000002f000017945 */ /* 0x000fe60003800200 */
[----:B------:R-:W-:-:S13]  /*04f0*/  ISETP.NE.AND P0, PT, R5, R8, PT ;  /* 0x000000080500720c */ /* 0x000fda0003f05270 */
[----:B------:R-:W-:Y:S05]  /*0500*/  @!P0 BRA `(.L_x_77) ;  /* 0x0000000000b08947 */ /* 0x000fea0003800000 */
[----:B------:R-:W0:Y:S01]  /*0510*/  S2R R5, SR_CgaCtaId ;  /* 0x0000000000057919 */ /* 0x000e220000008800 */
[----:B------:R-:W-:Y:S01]  /*0520*/  MOV R4, 0x400 ;  /* 0x0000040000047802 */ /* 0x000fe20000000f00 */
[----:B------:R-:W-:Y:S03]  /*0530*/  BSSY.RECONVERGENT B2, `(.L_x_78) ;  /* 0x0000019000027945 */ /* 0x000fe60003800200 */
[----:B0-----:R-:W-:-:S05]  /*0540*/  LEA R4, R5, R4, 0x18 ;  /* 0x0000000405047211 */ /* 0x001fca00078ec0ff */
[----:B------:R-:W-:-:S05]  /*0550*/  IMAD R4, R7, 0xc, R4 ;  /* 0x0000000c07047824 */ /* 0x000fca00078e0204 */
[----:B------:R-:W0:Y:S04]  /*0560*/  LDS R5, [R4+0x4] ;  /* 0x0000040004057984 */ /* 0x000e280000000800 */
[----:B------:R-:W1:Y:S04]  /*0570*/  LDS R16, [R4] ;  /* 0x0000000004107984 */ /* 0x000e680000000800 */
[----:B------:R-:W2:Y:S01]  /*0580*/  LDS R17, [R4+0x8] ;  /* 0x0000080004117984 */ /* 0x000ea20000000800 */
[----:B0----5:R-:W-:Y:S01]  /*0590*/  FADD R5, R10, -R5 ;  /* 0x800000050a057221 */ /* 0x021fe20000000000 */
[----:B-1----:R-:W-:-:S03]  /*05a0*/  FADD R16, R9, -R16 ;  /* 0x8000001009107221 */ /* 0x002fc60000000000 */
        /* <DEDUP_REMOVED lines=10> */
[----:B------:R-:W-:Y:S05]  /*0650*/  CALL.REL.NOINC `($__internal_1_$__cuda_sm20_sqrt_rn_f32_slowpath) ;  /* 0x0000001000547944 */ /* 0x000fea0003c00000 */
[----:B------:R-:W-:Y:S01]  /*0660*/  MOV R4, R23 ;  /* 0x0000001700047202 */ /* 0x000fe20000000f00 */
[----:B------:R-:W-:Y:S06]  /*0670*/  BRA `(.L_x_80) ;  /* 0x0000000000107947 */ /* 0x000fec0003800000 */
.L_x_79:
[----:B------:R-:W-:Y:S01]  /*0680*/  FMUL.FTZ R4, R17, R16 ;  /* 0x0000001011047220 */ /* 0x000fe20000410000 */
[----:B------:R-:W-:-:S03]  /*0690*/  FMUL.FTZ R16, R16, 0.5 ;  /* 0x3f00000010107820 */ /* 0x000fc60000410000 */
[----:B------:R-:W-:-:S04]  /*06a0*/  FFMA R5, -R4, R4, R17 ;  /* 0x0000000404057223 */ /* 0x000fc80000000111 */
[----:B------:R-:W-:-:S07]  /*06b0*/  FFMA R4, R5, R16, R4 ;  /* 0x0000001005047223 */ /* 0x000fce0000000004 */
.L_x_80:
[----:B------:R-:W-:Y:S05]  /*06c0*/  BSYNC.RECONVERGENT B2 ;  /* 0x0000000000027941 */ /* 0x000fea0003800200 */
.L_x_78:
[----:B------:R-:W2:Y:S02]  /*06d0*/  LDL R5, [R0] ;  /* 0x0000000000057983 */ /* 0x000ea40000100800 */
[----:B--2---:R-:W-:-:S13]  /*06e0*/  FSETP.GEU.AND P0, PT, R4, R5, PT ;  /* 0x000000050400720b */ /* 0x004fda0003f0e000 */
[----:B------:R-:W-:Y:S05]  /*06f0*/  @P0 BRA `(.L_x_77) ;  /* 0x0000000000340947 */ /* 0x000fea0003800000 */
[----:B------:R-:W-:Y:S01]  /*0700*/  BSSY.RECONVERGENT B2, `(.L_x_81) ;  /* 0x000000a000027945 */ /* 0x000fe20003800200 */
[----:B------:R-:W-:-:S07]  /*0710*/  MOV R5, R11 ;  /* 0x0000000b00057202 */ /* 0x000fce0000000f00 */
.L_x_83:
[----:B------:R-:W-:-:S05]  /*0720*/  LEA R16, R5, R18, 0x2 ;  /* 0x0000001205107211 */ /* 0x000fca00078e10ff */
[----:B------:R-:W2:Y:S02]  /*0730*/  LDL R17, [R16] ;  /* 0x0000000010117983 */ /* 0x000ea40000100800 */
[----:B--2---:R-:W-:-:S13]  /*0740*/  FSETP.GT.AND P0, PT, R17, R4, PT ;  /* 0x000000041100720b */ /* 0x004fda0003f04000 */
[----:B------:R-:W-:Y:S05]  /*0750*/  @!P0 BRA `(.L_x_82) ;  /* 0x0000000000108947 */ /* 0x000fea0003800000 */
[----:B------:R0:W-:Y:S01]  /*0760*/  STL [R16+0x4], R17 ;  /* 0x0000041110007387 */ /* 0x0001e20000100800 */
[C---:B------:R-:W-:Y:S01]  /*0770*/  ISETP.GT.AND P0, PT, R5.reuse, RZ, PT ;  /* 0x000000ff0500720c */ /* 0x040fe20003f04270 */
[----:B------:R-:W-:-:S12]  /*0780*/  VIADD R5, R5, 0xffffffff ;  /* 0xffffffff05057836 */ /* 0x000fd80000000000 */
[----:B0-----:R-:W-:Y:S05]  /*0790*/  @P0 BRA `(.L_x_83) ;  /* 0xfffffffc00e00947 */ /* 0x001fea000383ffff */
.L_x_82:
[----:B------:R-:W-:Y:S05]  /*07a0*/  BSYNC.RECONVERGENT B2 ;  /* 0x0000000000027941 */ /* 0x000fea0003800200 */
.L_x_81:
[----:B------:R-:W-:-:S05]  /*07b0*/  LEA R5, R5, R18, 0x2 ;  /* 0x0000001205057211 */ /* 0x000fca00078e10ff */
[----:B------:R0:W-:Y:S02]  /*07c0*/  STL [R5+0x4], R4 ;  /* 0x0000040405007387 */ /* 0x0001e40000100800 */
.L_x_77:
[----:B------:R-:W-:Y:S05]  /*07d0*/  BSYNC.RECONVERGENT B1 ;  /* 0x0000000000017941 */ /* 0x000fea0003800200 */
.L_x_76:
[----:B------:R-:W-:-:S04]  /*07e0*/  IADD3 R7, PT, PT, R7, 0x1, RZ ;  /* 0x0000000107077810 */ /* 0x000fc80007ffe0ff */
[----:B------:R-:W-:-:S13]  /*07f0*/  ISETP.NE.AND P0, PT, R7, R6, PT ;  /* 0x000000060700720c */ /* 0x000fda0003f05270 */
[----:B------:R-:W-:Y:S05]  /*0800*/  @!P0 BRA `(.L_x_74) ;  /* 0x0000000c00ac8947 */ /* 0x000fea0003800000 */
[----:B------:R-:W-:Y:S05]  /*0810*/  BRA `(.L_x_84) ;  /* 0xfffffffc002c7947 */ /* 0x000fea000383ffff */
.L_x_75:
[----:B------:R-:W-:Y:S01]  /*0820*/  ISETP.GE.U32.AND P0, PT, R14, 0x4, PT ;  /* 0x000000040e00780c */ /* 0x000fe20003f06070 */
[----:B------:R-:W-:Y:S01]  /*0830*/  HFMA2 R17, -RZ, RZ, 0, 0 ;  /* 0x00000000ff117431 */ /* 0x000fe200000001ff */
[----:B------:R-:W-:-:S11]  /*0840*/  LOP3.LUT R16, R6, 0x3, RZ, 0xc0, !PT ;  /* 0x0000000306107812 */ /* 0x000fd600078ec0ff */
[----:B------:R-:W-:Y:S05]  /*0850*/  @!P0 BRA `(.L_x_85) ;  /* 0x00000008000c8947 */ /* 0x000fea0003800000 */
[----:B------:R-:W-:Y:S02]  /*0860*/  LOP3.LUT R17, R6, 0x1fc, RZ, 0xc0, !PT ;  /* 0x000001fc06117812 */ /* 0x000fe400078ec0ff */
[----:B------:R-:W-:-:S07]  /*0870*/  MOV R20, RZ ;  /* 0x000000ff00147202 */ /* 0x000fce0000000f00 */
.L_x_106:
[----:B0-----:R-:W0:Y:S01]  /*0880*/  S2R R5, SR_CgaCtaId ;  /* 0x0000000000057919 */ /* 0x001e220000008800 */
[----:B------:R-:W-:Y:S01]  /*0890*/  VIADD R19, R20, UR4 ;  /* 0x0000000414137c36 */ /* 0x000fe20008000000 */
[----:B-123--:R-:W-:Y:S01]  /*08a0*/  MOV R4, 0x400 ;  /* 0x0000040000047802 */ /* 0x00efe20000000f00 */
[----:B------:R-:W-:Y:S03]  /*08b0*/  BSSY.RECONVERGENT B1, `(.L_x_86) ;  /* 0x0000020000017945 */ /* 0x000fe60003800200 */
[----:B------:R-:W-:Y:S02]  /*08c0*/  ISETP.NE.AND P1, PT, R19, R8, PT ;  /* 0x000000081300720c */ /* 0x000fe40003f25270 */
[----:B0-----:R-:W-:-:S05]  /*08d0*/  LEA R5, R5, R4, 0x18 ;  /* 0x0000000405057211 */ /* 0x001fca00078ec0ff */
[C---:B------:R-:W-:Y:S01]  /*08e0*/  IMAD R21, R20.reuse, 0xc, R5 ;  /* 0x0000000c14157824 */ /* 0x040fe200078e0205 */
[----:B------:R-:W-:-:S04]  /*08f0*/  IADD3 R20, PT, PT, R20, 0x4, RZ ;  /* 0x0000000414147810 */ /* 0x000fc80007ffe0ff */
[----:B------:R-:W-:Y:S01]  /*0900*/  ISETP.NE.AND P0, PT, R20, R17, PT ;  /* 0x000000111400720c */ /* 0x000fe20003f05270 */
[----:B------:R-:W-:-:S12]  /*0910*/  @!P1 BRA `(.L_x_87) ;  /* 0x0000000000649947 */ /* 0x000fd80003800000 */
[----:B------:R-:W0:Y:S01]  /*0920*/  LDS.128 R4, [R21] ;  /* 0x0000000015047984 */ /* 0x000e220000000c00 */
[----:B------:R-:W-:Y:S01]  /*0930*/  BSSY.RECONVERGENT B2, `(.L_x_88) ;  /* 0x0000014000027945 */ /* 0x000fe20003800200 */
[----:B0----5:R-:W-:Y:S01]  /*0940*/  FADD R5, R10, -R5 ;  /* 0x800000050a057221 */ /* 0x021fe20000000000 */
[----:B------:R-:W-:Y:S01]  /*0950*/  FADD R4, R9, -R4 ;  /* 0x8000000409047221 */ /* 0x000fe20000000000 */
[----:B------:R-:W-:Y:S02]  /*0960*/  FADD R6, R12, -R6 ;  /* 0x800000060c067221 */ /* 0x000fe40000000000 */
[----:B------:R-:W-:-:S04]  /*0970*/  FMUL R5, R5, R5 ;  /* 0x0000000505057220 */ /* 0x000fc80000400000 */
[----:B------:R-:W-:-:S04]  /*0980*/  FFMA R5, R4, R4, R5 ;  /* 0x0000000404057223 */ /* 0x000fc80000000005 */
[----:B------:R-:W-:-:S04]  /*0990*/  FFMA R5, R6, R6, R5 ;  /* 0x0000000606057223 */ /* 0x000fc80000000005 */
[----:B------:R0:W1:Y:S01]  /*09a0*/  MUFU.RSQ R6, R5 ;  /* 0x0000000500067308 */ /* 0x0000620000001400 */
[----:B------:R-:W-:-:S04]  /*09b0*/  IADD3 R4, PT, PT, R5, -0xd000000, RZ ;  /* 0xf300000005047810 */ /* 0x000fc80007ffe0ff */
[----:B------:R-:W-:-:S13]  /*09c0*/  ISETP.GT.U32.AND P1, PT, R4, 0x727fffff, PT ;  /* 0x727fffff0400780c */ /* 0x000fda0003f24070 */
[----:B01----:R-:W-:Y:S05]  /*09d0*/  @!P1 BRA `(.L_x_89) ;  /* 0x0000000000149947 */ /* 0x003fea0003800000 */
[----:B------:R-:W-:Y:S02]  /*09e0*/  MOV R4, R5 ;  /* 0x0000000500047202 */ /* 0x000fe40000000f00 */
[----:B------:R-:W-:-:S07]  /*09f0*/  MOV R22, 0xa10 ;  /* 0x00000a1000167802 */ /* 0x000fce0000000f00 */
[----:B------:R-:W-:Y:S05]  /*0a00*/  CALL.REL.NOINC `($__internal_1_$__cuda_sm20_sqrt_rn_f32_slowpath) ;  /* 0x0000000c00687944 */ /* 0x000fea0003c00000 */
[----:B------:R-:W-:Y:S01]  /*0a10*/  MOV R4, R23 ;  /* 0x0000001700047202 */ /* 0x000fe20000000f00 */
[----:B------:R-:W-:Y:S06]  /*0a20*/  BRA `(.L_x_90) ;  /* 0x0000000000107947 */ /* 0x000fec0003800000 */
.L_x_89:
[----:B------:R-:W-:Y:S01]  /*0a30*/  FMUL.FTZ R4, R5, R6 ;  /* 0x0000000605047220 */ /* 0x000fe20000410000 */
[----:B------:R-:W-:-:S03]  /*0a40*/  FMUL.FTZ R6, R6, 0.5 ;  /* 0x3f00000006067820 */ /* 0x000fc60000410000 */
[----:B------:R-:W-:-:S04]  /*0a50*/  FFMA R5, -R4, R4, R5 ;  /* 0x0000000404057223 */ /* 0x000fc80000000105 */
[----:B------:R-:W-:-:S07]  /*0a60*/  FFMA R4, R5, R6, R4 ;  /* 0x0000000605047223 */ /* 0x000fce0000000004 */
.L_x_90:
[----:B------:R-:W-:Y:S05]  /*0a70*/  BSYNC.RECONVERGENT B2 ;  /* 0x0000000000027941 */ /* 0x000fea0003800200 */
.L_x_88:
[----:B------:R-:W2:Y:S02]  /*0a80*/  LDL R5, [R0] ;  /* 0x0000000000057983 */ /* 0x000ea40000100800 */
[----:B--2---:R-:W-:-:S13]  /*0a90*/  FSETP.GEU.AND P1, PT, R4, R5, PT ;  /* 0x000000050400720b */ /* 0x004fda0003f2e000 */
[----:B------:R0:W-:Y:S02]  /*0aa0*/  @!P1 STL [R13+-0x4], R4 ;  /* 0xfffffc040d009387 */ /* 0x0001e40000100800 */
.L_x_87:
[----:B------:R-:W-:Y:S05]  /*0ab0*/  BSYNC.RECONVERGENT B1 ;  /* 0x0000000000017941 */ /* 0x000fea0003800200 */
.L_x_86:
[----:B------:R-:W-:Y:S01]  /*0ac0*/  VIADD R5, R19, 0x1 ;  /* 0x0000000113057836 */ /* 0x000fe20000000000 */
[----:B------:R-:W-:Y:S04]  /*0ad0*/  BSSY.RECONVERGENT B1, `(.L_x_91) ;  /* 0x000001d000017945 */ /* 0x000fe80003800200 */
[----:B------:R-:W-:-:S13]  /*0ae0*/  ISETP.NE.AND P1, PT, R5, R8, PT ;  /* 0x000000080500720c */ /* 0x000fda0003f25270 */
[----:B------:R-:W-:Y:S05]  /*0af0*/  @!P1 BRA `(.L_x_92) ;  /* 0x0000000000689947 */ /* 0x000fea0003800000 */
[----:B0-----:R-:W0:Y:S01]  /*0b00*/  LDS.64 R4, [R21+0x10] ;  /* 0x0000100015047984 */ /* 0x001e220000000a00 */
[----:B------:R-:W-:Y:S03]  /*0b10*/  BSSY.RECONVERGENT B2, `(.L_x_93) ;  /* 0x0000015000027945 */ /* 0x000fe60003800200 */
[----:B------:R-:W1:Y:S01]  /*0b20*/  LDS R6, [R21+0xc] ;  /* 0x00000c0015067984 */ /* 0x000e620000000800 */
[----:B0----5:R-:W-:Y:S01]  /*0b30*/  FADD R4, R10, -R4 ;  /* 0x800000040a047221 */ /* 0x021fe20000000000 */
[----:B------:R-:W-:Y:S01]  /*0b40*/  FADD R5, R12, -R5 ;  /* 0x800000050c057221 */ /* 0x000fe20000000000 */
[----:B-1----:R-:W-:Y:S02]  /*0b50*/  FADD R6, R9, -R6 ;  /* 0x8000000609067221 */ /* 0x002fe40000000000 */
        /* <DEDUP_REMOVED lines=12> */
.L_x_94:
[----:B------:R-:W-:Y:S01]  /*0c20*/  FMUL.FTZ R4, R5, R6 ;  /* 0x0000000605047220 */ /* 0x000fe20000410000 */
[----:B------:R-:W-:-:S03]  /*0c30*/  FMUL.FTZ R6, R6, 0.5 ;  /* 0x3f00000006067820 */ /* 0x000fc60000410000 */
[----:B------:R-:W-:-:S04]  /*0c40*/  FFMA R5, -R4, R4, R5 ;  /* 0x0000000404057223 */ /* 0x000fc80000000105 */
[----:B------:R-:W-:-:S07]  /*0c50*/  FFMA R4, R5, R6, R4 ;  /* 0x0000000605047223 */ /* 0x000fce0000000004 */
.L_x_95:
[----:B------:R-:W-:Y:S05]  /*0c60*/  BSYNC.RECONVERGENT B2 ;  /* 0x0000000000027941 */ /* 0x000fea0003800200 */
.L_x_93:
[----:B------:R-:W2:Y:S02]  /*0c70*/  LDL R5, [R0] ;  /* 0x0000000000057983 */ /* 0x000ea40000100800 */
[----:B--2---:R-:W-:-:S13]  /*0c80*/  FSETP.GEU.AND P1, PT, R4, R5, PT ;  /* 0x000000050400720b */ /* 0x004fda0003f2e000 */
[----:B------:R1:W-:Y:S02]  /*0c90*/  @!P1 STL [R13+-0x4], R4 ;  /* 0xfffffc040d009387 */ /* 0x0003e40000100800 */
.L_x_92:
[----:B------:R-:W-:Y:S05]  /*0ca0*/  BSYNC.RECONVERGENT B1 ;  /* 0x0000000000017941 */ /* 0x000fea0003800200 */
.L_x_91:
[----:B------:R-:W-:Y:S01]  /*0cb0*/  IADD3 R5, PT, PT, R19, 0x2, RZ ;  /* 0x0000000213057810 */ /* 0x000fe20007ffe0ff */
[----:B------:R-:W-:Y:S03]  /*0cc0*/  BSSY.RECONVERGENT B1, `(.L_x_96) ;  /* 0x000001d000017945 */ /* 0x000fe60003800200 */
[----:B------:R-:W-:-:S13]  /*0cd0*/  ISETP.NE.AND P1, PT, R5, R8, PT ;  /* 0x000000080500720c */ /* 0x000fda0003f25270 */
[----:B------:R-:W-:Y:S05]  /*0ce0*/  @!P1 BRA `(.L_x_97) ;  /* 0x0000000000689947 */ /* 0x000fea0003800000 */
[----:B01----:R-:W0:Y:S01]  /*0cf0*/  LDS.64 R4, [R21+0x18] ;  /* 0x0000180015047984 */ /* 0x003e220000000a00 */
[----:B------:R-:W-:Y:S03]  /*0d00*/  BSSY.RECONVERGENT B2, `(.L_x_98) ;  /* 0x0000015000027945 */ /* 0x000fe60003800200 */
[----:B------:R-:W1:Y:S01]  /*0d10*/  LDS R7, [R21+0x20] ;  /* 0x0000200015077984 */ /* 0x000e620000000800 */
[----:B0----5:R-:W-:Y:S01]  /*0d20*/  FADD R5, R10, -R5 ;  /* 0x800000050a057221 */ /* 0x021fe20000000000 */
[----:B------:R-:W-:-:S03]  /*0d30*/  FADD R4, R9, -R4 ;  /* 0x8000000409047221 */ /* 0x000fc60000000000 */
[----:B------:R-:W-:Y:S01]  /*0d40*/  FMUL R5, R5, R5 ;  /* 0x0000000505057220 */ /* 0x000fe20000400000 */
[----:B-1----:R-:W-:-:S03]  /*0d50*/  FADD R7, R12, -R7 ;  /* 0x800000070c077221 */ /* 0x002fc60000000000 */
        /* <DEDUP_REMOVED lines=11> */
.L_x_99:
[----:B------:R-:W-:Y:S01]  /*0e10*/  FMUL.FTZ R4, R5, R6 ;  /* 0x0000000605047220 */ /* 0x000fe20000410000 */
[----:B------:R-:W-:-:S03]  /*0e20*/  FMUL.FTZ R6, R6, 0.5 ;  /* 0x3f00000006067820 */ /* 0x000fc60000410000 */
[----:B------:R-:W-:-:S04]  /*0e30*/  FFMA R5, -R4, R4, R5 ;  /* 0x0000000404057223 */ /* 0x000fc80000000105 */
[----:B------:R-:W-:-:S07]  /*0e40*/  FFMA R4, R5, R6, R4 ;  /* 0x0000000605047223 */ /* 0x000fce0000000004 */
.L_x_100:
[----:B------:R-:W-:Y:S05]  /*0e50*/  BSYNC.RECONVERGENT B2 ;  /* 0x0000000000027941 */ /* 0x000fea0003800200 */
.L_x_98:
[----:B------:R-:W2:Y:S02]  /*0e60*/  LDL R5, [R0] ;  /* 0x0000000000057983 */ /* 0x000ea40000100800 */
[----:B--2---:R-:W-:-:S13]  /*0e70*/  FSETP.GEU.AND P1, PT, R4, R5, PT ;  /* 0x000000050400720b */ /* 0x004fda0003f2e000 */
[----:B------:R2:W-:Y:S02]  /*0e80*/  @!P1 STL [R13+-0x4], R4 ;  /* 0xfffffc040d009387 */ /* 0x0005e40000100800 */
.L_x_97:
[----:B------:R-:W-:Y:S05]  /*0e90*/  BSYNC.RECONVERGENT B1 ;  /* 0x0000000000017941 */ /* 0x000fea0003800200 */
.L_x_96:
[----:B------:R-:W-:Y:S01]  /*0ea0*/  IADD3 R19, PT, PT, R19, 0x3, RZ ;  /* 0x0000000313137810 */ /* 0x000fe20007ffe0ff */
[----:B------:R-:W-:Y:S03]  /*0eb0*/  BSSY.RECONVERGENT B1, `(.L_x_101) ;  /* 0x000001c000017945 */ /* 0x000fe60003800200 */
[----:B------:R-:W-:-:S13]  /*0ec0*/  ISETP.NE.AND P1, PT, R19, R8, PT ;  /* 0x000000081300720c */ /* 0x000fda0003f25270 */
[----:B------:R-:W-:Y:S05]  /*0ed0*/  @!P1 BRA `(.L_x_102) ;  /* 0x0000000000649947 */ /* 0x000fea0003800000 */
[----:B012---:R-:W0:Y:S01]  /*0ee0*/  LDS.128 R4, [R21+0x20] ;  /* 0x0000200015047984 */ /* 0x007e220000000c00 */
        /* <DEDUP_REMOVED lines=11> */
[----:B------:R-:W-:Y:S01]  /*0fa0*/  IMAD.MOV.U32 R4, RZ, RZ, R5 ;  /* 0x000000ffff047224 */ /* 0x000fe200078e0005 */
[----:B------:R-:W-:-:S07]  /*0fb0*/  MOV R22, 0xfd0 ;  /* 0x00000fd000167802 */ /* 0x000fce0000000f00 */
[----:B------:R-:W-:Y:S05]  /*0fc0*/  CALL.REL.NOINC `($__internal_1_$__cuda_sm20_sqrt_rn_f32_slowpath) ;  /* 0x0000000400f87944 */ /* 0x000fea0003c00000 */
[----:B------:R-:W-:Y:S01]  /*0fd0*/  MOV R4, R23 ;  /* 0x0000001700047202 */ /* 0x000fe20000000f00 */
[----:B------:R-:W-:Y:S06]  /*0fe0*/  BRA `(.L_x_105) ;  /* 0x0000000000107947 */ /* 0x000fec0003800000 */
.L_x_104:
[----:B------:R-:W-:Y:S01]  /*0ff0*/  FMUL.FTZ R4, R5, R6 ;  /* 0x0000000605047220 */ /* 0x000fe20000410000 */
[----:B------:R-:W-:-:S03]  /*1000*/  FMUL.FTZ R6, R6, 0.5 ;  /* 0x3f00000006067820 */ /* 0x000fc60000410000 */
[----:B------:R-:W-:-:S04]  /*1010*/  FFMA R5, -R4, R4, R5 ;  /* 0x0000000404057223 */ /* 0x000fc80000000105 */
[----:B------:R-:W-:-:S07]  /*1020*/  FFMA R4, R5, R6, R4 ;  /* 0x0000000605047223 */ /* 0x000fce0000000004 */
.L_x_105:
[----:B------:R-:W-:Y:S05]  /*1030*/  BSYNC.RECONVERGENT B2 ;  /* 0x0000000000027941 */ /* 0x000fea0003800200 */
.L_x_103:
[----:B------:R-:W2:Y:S02]  /*1040*/  LDL R5, [R0] ;  /* 0x0000000000057983 */ /* 0x000ea40000100800 */
[----:B--2---:R-:W-:-:S13]  /*1050*/  FSETP.GEU.AND P1, PT, R4, R5, PT ;  /* 0x000000050400720b */ /* 0x004fda0003f2e000 */
[----:B------:R3:W-:Y:S02]  /*1060*/  @!P1 STL [R13+-0x4], R4 ;  /* 0xfffffc040d009387 */ /* 0x0007e40000100800 */
.L_x_102:
[----:B------:R-:W-:Y:S05]  /*1070*/  BSYNC.RECONVERGENT B1 ;  /* 0x0000000000017941 */ /* 0x000fea0003800200 */
.L_x_101:
[----:B------:R-:W-:Y:S05]  /*1080*/  @P0 BRA `(.L_x_106) ;  /* 0xfffffff400fc0947 */ /* 0x000fea000383ffff */
.L_x_85:
[----:B------:R-:W-:-:S13]  /*1090*/  ISETP.NE.AND P0, PT, R16, RZ, PT ;  /* 0x000000ff1000720c */ /* 0x000fda0003f05270 */
[----:B------:R-:W-:Y:S05]  /*10a0*/  @!P0 BRA `(.L_x_74) ;  /* 0x0000000400848947 */ /* 0x000fea0003800000 */
[----:B------:R-:W4:Y:S01]  /*10b0*/  S2R R5, SR_CgaCtaId ;  /* 0x0000000000057919 */ /* 0x000f220000008800 */
[----:B------:R-:W-:Y:S01]  /*10c0*/  IADD3 R19, PT, PT, R17, UR4, RZ ;  /* 0x0000000411137c10 */ /* 0x000fe2000fffe0ff */
[----:B------:R-:W-:Y:S01]  /*10d0*/  BSSY.RECONVERGENT B1, `(.L_x_107) ;  /* 0x000001f000017945 */ /* 0x000fe20003800200 */
[----:B0123--:R-:W-:Y:S02]  /*10e0*/  MOV R4, 0x400 ;  /* 0x0000040000047802 */ /* 0x00ffe40000000f00 */
[----:B------:R-:W-:Y:S02]  /*10f0*/  ISETP.NE.AND P0, PT, R19, R8, PT ;  /* 0x000000081300720c */ /* 0x000fe40003f05270 */
[----:B----4-:R-:W-:-:S05]  /*1100*/  LEA R4, R5, R4, 0x18 ;  /* 0x0000000405047211 */ /* 0x010fca00078ec0ff */
[----:B------:R-:W-:-:S06]  /*1110*/  IMAD R17, R17, 0xc, R4 ;  /* 0x0000000c11117824 */ /* 0x000fcc00078e0204 */
[----:B------:R-:W-:Y:S05]  /*1120*/  @!P0 BRA `(.L_x_108) ;  /* 0x0000000000648947 */ /* 0x000fea0003800000 */
        /* <DEDUP_REMOVED lines=15> */
[----:B------:R-:W-:Y:S01]  /*1220*/  IMAD.MOV.U32 R4, RZ, RZ, R23 ;  /* 0x000000ffff047224 */ /* 0x000fe200078e0017 */
[----:B------:R-:W-:Y:S06]  /*1230*/  BRA `(.L_x_111) ;  /* 0x0000000000107947 */ /* 0x000fec0003800000 */
.L_x_110:
[----:B------:R-:W-:Y:S01]  /*1240*/  FMUL.FTZ R4, R5, R6 ;  /* 0x0000000605047220 */ /* 0x000fe20000410000 */
[----:B------:R-:W-:-:S03]  /*1250*/  FMUL.FTZ R6, R6, 0.5 ;  /* 0x3f00000006067820 */ /* 0x000fc60000410000 */
[----:B------:R-:W-:-:S04]  /*1260*/  FFMA R5, -R4, R4, R5 ;  /* 0x0000000404057223 */ /* 0x000fc80000000105 */
[----:B------:R-:W-:-:S07]  /*1270*/  FFMA R4, R5, R6, R4 ;  /* 0x0000000605047223 */ /* 0x000fce0000000004 */
.L_x_111:
[----:B------:R-:W-:Y:S05]  /*1280*/  BSYNC.RECONVERGENT B2 ;  /* 0x0000000000027941 */ /* 0x000fea0003800200 */
.L_x_109:
[----:B------:R-:W2:Y:S02]  /*1290*/  LDL R5, [R0] ;  /* 0x0000000000057983 */ /* 0x000ea40000100800 */
[----:B--2---:R-:W-:-:S13]  /*12a0*/  FSETP.GEU.AND P0, PT, R4, R5, PT ;  /* 0x000000050400720b */ /* 0x004fda0003f0e000 */
[----:B------:R0:W-:Y:S02]  /*12b0*/  @!P0 STL [R13+-0x4], R4 ;  /* 0xfffffc040d008387 */ /* 0x0001e40000100800 */
.L_x_108:
[----:B------:R-:W-:Y:S05]  /*12c0*/  BSYNC.RECONVERGENT B1 ;  /* 0x0000000000017941 */ /* 0x000fea0003800200 */
.L_x_107:
[----:B------:R-:W-:-:S13]  /*12d0*/  ISETP.NE.AND P0, PT, R16, 0x1, PT ;  /* 0x000000011000780c */ /* 0x000fda0003f05270 */
[----:B------:R-:W-:Y:S05]  /*12e0*/  @!P0 BRA `(.L_x_74) ;  /* 0x0000000000f48947 */ /* 0x000fea0003800000 */
[----:B------:R-:W-:Y:S01]  /*12f0*/  IADD3 R5, PT, PT, R19, 0x1, RZ ;  /* 0x0000000113057810 */ /* 0x000fe20007ffe0ff */
[----:B------:R-:W-:Y:S03]  /*1300*/  BSSY.RECONVERGENT B1, `(.L_x_112) ;  /* 0x000001d000017945 */ /* 0x000fe60003800200 */
        /* <DEDUP_REMOVED lines=20> */
.L_x_115:
[----:B------:R-:W-:Y:S01]  /*1450*/  FMUL.FTZ R4, R5, R6 ;  /* 0x0000000605047220 */ /* 0x000fe20000410000 */
[----:B------:R-:W-:-:S03]  /*1460*/  FMUL.FTZ R6, R6, 0.5 ;  /* 0x3f00000006067820 */ /* 0x000fc60000410000 */
[----:B------:R-:W-:-:S04]  /*1470*/  FFMA R5, -R4, R4, R5 ;  /* 0x0000000404057223 */ /* 0x000fc80000000105 */
[----:B------:R-:W-:-:S07]  /*1480*/  FFMA R4, R5, R6, R4 ;  /* 0x0000000605047223 */ /* 0x000fce0000000004 */
.L_x_116:
[----:B------:R-:W-:Y:S05]  /*1490*/  BSYNC.RECONVERGENT B2 ;  /* 0x0000000000027941 */ /* 0x000fea0003800200 */
.L_x_114:
[----:B------:R-:W2:Y:S02]  /*14a0*/  LDL R5, [R0] ;  /* 0x0000000000057983 */ /* 0x000ea40000100800 */
[----:B--2---:R-:W-:-:S13]  /*14b0*/  FSETP.GEU.AND P0, PT, R4, R5, PT ;  /* 0x000000050400720b */ /* 0x004fda0003f0e000 */
[----:B------:R1:W-:Y:S02]  /*14c0*/  @!P0 STL [R13+-0x4], R4 ;  /* 0xfffffc040d008387 */ /* 0x0003e40000100800 */
.L_x_113:
[----:B------:R-:W-:Y:S05]  /*14d0*/  BSYNC.RECONVERGENT B1 ;  /* 0x0000000000017941 */ /* 0x000fea0003800200 */
.L_x_112:
[----:B------:R-:W-:-:S05]  /*14e0*/  VIADD R19, R19, 0x2 ;  /* 0x0000000213137836 */ /* 0x000fca0000000000 */
[----:B------:R-:W-:-:S04]  /*14f0*/  ISETP.NE.AND P0, PT, R19, R8, PT ;  /* 0x000000081300720c */ /* 0x000fc80003f05270 */
[----:B------:R-:W-:-:S13]  /*1500*/  ISETP.EQ.OR P0, PT, R16, 0x2, !P0 ;  /* 0x000000021000780c */ /* 0x000fda0004702670 */
[----:B------:R-:W-:Y:S05]  /*1510*/  @P0 BRA `(.L_x_74) ;  /* 0x0000000000680947 */ /* 0x000fea0003800000 */
        /* <DEDUP_REMOVED lines=18> */
.L_x_118:
[----:B------:R-:W-:Y:S01]  /*1640*/  FMUL.FTZ R4, R5, R6 ;  /* 0x0000000605047220 */ /* 0x000fe20000410000 */
[----:B------:R-:W-:-:S03]  /*1650*/  FMUL.FTZ R6, R6, 0.5 ;  /* 0x3f00000006067820 */ /* 0x000fc60000410000 */
[----:B------:R-:W-:-:S04]  /*1660*/  FFMA R5, -R4, R4, R5 ;  /* 0x0000000404057223 */ /* 0x000fc80000000105 */
[----:B------:R-:W-:-:S07]  /*1670*/  FFMA R4, R5, R6, R4 ;  /* 0x0000000605047223 */ /* 0x000fce0000000004 */
.L_x_119:
[----:B------:R-:W-:Y:S05]  /*1680*/  BSYNC.RECONVERGENT B1 ;  /* 0x0000000000017941 */ /* 0x000fea0003800200 */
.L_x_117:
[----:B------:R-:W2:Y:S02]  /*1690*/  LDL R5, [R0] ;  /* 0x0000000000057983 */ /* 0x000ea40000100800 */
[----:B--2---:R-:W-:-:S13]  /*16a0*/  FSETP.GEU.AND P0, PT, R4, R5, PT ;  /* 0x000000050400720b */ /* 0x004fda0003f0e000 */
[----:B------:R4:W-:Y:S02]  /*16b0*/  @!P0 STL [R13+-0x4], R4 ;  /* 0xfffffc040d008387 */ /* 0x0009e40000100800 */
.L_x_74:
[----:B------:R-:W-:Y:S05]  /*16c0*/  BSYNC.RECONVERGENT B0 ;  /* 0x0000000000007941 */ /* 0x000fea0003800200 */
.L_x_73:
[----:B------:R-:W0:Y:S01]  /*16d0*/  LDCU UR5, c[0x0][0x398] ;  /* 0x00007300ff0577ac */ /* 0x000e220008000800 */
[----:B------:R-:W-:Y:S01]  /*16e0*/  IADD3 R14, PT, PT, R14, -0x100, RZ ;  /* 0xffffff000e0e7810 */ /* 0x000fe20007ffe0ff */
[----:B------:R-:W-:-:S04]  /*16f0*/  UIADD3 UR4, UPT, UPT, UR4, 0x100, URZ ;  /* 0x0000010004047890 */ /* 0x000fc8000fffe0ff */
[----:B0-----:R-:W-:Y:S01]  /*1700*/  UISETP.GE.U32.AND UP0, UPT, UR4, UR5, UPT ;  /* 0x000000050400728c */ /* 0x001fe2000bf06070 */
[----:B------:R-:W-:Y:S08]  /*1710*/  BAR.SYNC.DEFER_BLOCKING 0x0 ;  /* 0x0000000000007b1d */ /* 0x000ff00000010000 */
[----:B------:R-:W-:Y:S05]  /*1720*/  BRA.U !UP0, `(.L_x_120) ;  /* 0xffffffe908f47547 */ /* 0x000fea000b83ffff */
.L_x_72:
[----:B------:R-:W0:Y:S02]  /*1730*/  LDCU UR5, c[0x0][0x39c] ;  /* 0x00007380ff0577ac */ /* 0x000e240008000800 */
[----:B0-----:R-:W-:-:S13]  /*1740*/  ISETP.GE.U32.AND P0, PT, R3, UR5, PT ;  /* 0x0000000503007c0c */ /* 0x001fda000bf06070 */
[----:B------:R-:W-:Y:S05]  /*1750*/  @P0 EXIT ;  /* 0x000000000000094d */ /* 0x000fea0003800000 */
[----:B-1----:R-:W2:Y:S02]  /*1760*/  LDL R7, [R0] ;  /* 0x0000000000077983 */ /* 0x002ea40000100800 */
[----:B--234-:R-:W0:Y:S02]  /*1770*/  LDC.64 R4, c[0x0][0x390] ;  /* 0x0000e400ff047b82 */ /* 0x01ce240000000a00 */
[----:B0-----:R-:W-:-:S05]  /*1780*/  IMAD.WIDE.U32 R2, R3, 0x4, R4 ;  /* 0x0000000403027825 */ /* 0x001fca00078e0004 */
[----:B------:R-:W-:Y:S01]  /*1790*/  STG.E desc[UR6][R2.64], R7 ;  /* 0x0000000702007986 */ /* 0x000fe2000c101906 */
[----:B------:R-:W-:Y:S05]  /*17a0*/  EXIT ;  /* 0x000000000000794d */ /* 0x000fea0003800000 */
        .weak           $__internal_1_$__cuda_sm20_sqrt_rn_f32_slowpath
        .type           $__internal_1_$__cuda_sm20_sqrt_rn_f32_slowpath,@function
        .size           $__internal_1_$__cuda_sm20_sqrt_rn_f32_slowpath,(.L_x_165 - $__internal_1_$__cuda_sm20_sqrt_rn_f32_slowpath)
$__internal_1_$__cuda_sm20_sqrt_rn_f32_slowpath:
[----:B------:R-:W-:-:S13]  /*17b0*/  LOP3.LUT P1, RZ, R4, 0x7fffffff, RZ, 0xc0, !PT ;  /* 0x7fffffff04ff7812 */ /* 0x000fda000782c0ff */
[----:B------:R-:W-:Y:S01]  /*17c0*/  @!P1 IMAD.MOV.U32 R23, RZ, RZ, R4 ;  /* 0x000000ffff179224 */ /* 0x000fe200078e0004 */
[----:B------:R-:W-:Y:S06]  /*17d0*/  @!P1 BRA `(.L_x_121) ;  /* 0x0000000000409947 */ /* 0x000fec0003800000 */
[----:B------:R-:W-:-:S13]  /*17e0*/  FSETP.GEU.FTZ.AND P1, PT, R4, RZ, PT ;  /* 0x000000ff0400720b */ /* 0x000fda0003f3e000 */
[----:B------:R-:W-:Y:S01]  /*17f0*/  @!P1 MOV R23, 0x7fffffff ;  /* 0x7fffffff00179802 */ /* 0x000fe20000000f00 */
        /* <DEDUP_REMOVED lines=8> */
[----:B------:R-:W-:Y:S01]  /*1880*/  @P1 FMUL.FTZ R27, R23, 0.5 ;  /* 0x3f000000171b1820 */ /* 0x000fe20000410000 */
[----:B------:R-:W-:Y:S02]  /*1890*/  @!P1 MOV R23, R4 ;  /* 0x0000000400179202 */ /* 0x000fe40000000f00 */
[----:B------:R-:W-:-:S04]  /*18a0*/  @P1 FADD.FTZ R25, -R5, -RZ ;  /* 0x800000ff05191221 */ /* 0x000fc80000010100 */
[----:B------:R-:W-:-:S04]  /*18b0*/  @P1 FFMA R26, R5, R25, R24 ;  /* 0x00000019051a1223 */ /* 0x000fc80000000018 */
[----:B------:R-:W-:-:S04]  /*18c0*/  @P1 FFMA R26, R26, R27, R5 ;  /* 0x0000001b1a1a1223 */ /* 0x000fc80000000005 */
[----:B------:R-:W-:-:S07]  /*18d0*/  @P1 FMUL.FTZ R23, R26, 2.3283064365386962891e-10 ;  /* 0x2f8000001a171820 */ /* 0x000fce0000410000 */
.L_x_121:
[----:B------:R-:W-:Y:S01]  /*18e0*/  HFMA2 R5, -RZ, RZ, 0, 0 ;  /* 0x00000000ff057431 */ /* 0x000fe200000001ff */
[----:B------:R-:W-:-:S04]  /*18f0*/  MOV R4, R22 ;  /* 0x0000001600047202 */ /* 0x000fc80000000f00 */
[----:B------:R-:W-:Y:S05]  /*1900*/  RET.REL.NODEC R4 `(compute_knn_distances_tiled) ;  /* 0xffffffe404bc7950 */ /* 0x000fea0003c3ffff */
.L_x_122:
        /* <DEDUP_REMOVED lines=15> */
.L_x_165:


//--------------------- .text.compute_knn_distances --------------------------
	.section	.text.compute_knn_distances,"ax",@progbits
	.align	128
        .global         compute_knn_distances
        .type           compute_knn_distances,@function
        .size           compute_knn_distances,(.L_x_166 - compute_knn_distances)
        .other          compute_knn_distances,@"STO_CUDA_ENTRY STV_DEFAULT"
compute_knn_distances:
.text.compute_knn_distances:
[----:B------:R-:W0:Y:S01]  /*0000*/  LDC R1, c[0x0][0x37c] ;  /* 0x0000df00ff017b82 */ /* 0x000e220000000800 */
[----:B------:R-:W1:Y:S07]  /*0010*/  S2R R0, SR_TID.X ;  /* 0x0000000000007919 */ /* 0x000e6e0000002100 */
[----:B------:R-:W1:Y:S01]  /*0020*/  S2UR UR4, SR_CTAID.X ;  /* 0x00000000000479c3 */ /* 0x000e620000002500 */
[----:B------:R-:W2:Y:S01]  /*0030*/  LDCU UR5, c[0x0][0x39c] ;  /* 0x00007380ff0577ac */ /* 0x000ea20008000800 */
[----:B0-----:R-:W-:-:S06]  /*0040*/  IADD3 R1, PT, PT, R1, -0x40, RZ ;  /* 0xffffffc001017810 */ /* 0x001fcc0007ffe0ff */
[----:B------:R-:W1:Y:S02]  /*0050*/  LDC R19, c[0x0][0x360] ;  /* 0x0000d800ff137b82 */ /* 0x000e640000000800 */
[----:B-1----:R-:W-:-:S05]  /*0060*/  IMAD R19, R19, UR4, R0 ;  /* 0x0000000413137c24 */ /* 0x002fca000f8e0200 */
[----:B--2---:R-:W-:-:S13]  /*0070*/  ISETP.GE.U32.AND P0, PT, R19, UR5, PT ;  /* 0x0000000513007c0c */ /* 0x004fda000bf06070 */
[----:B------:R-:W-:Y:S05]  /*0080*/  @P0 EXIT ;  /* 0x000000000000094d */ /* 0x000fea0003800000 */
[----:B------:R-:W0:Y:S01]  /*0090*/  LDC.64 R2, c[0x0][0x388] ;  /* 0x0000e200ff027b82 */ /* 0x000e220000000a00 */
[----:B------:R-:W1:Y:S01]  /*00a0*/  LDCU.64 UR6, c[0x0][0x358] ;  /* 0x00006b00ff0677ac */ /* 0x000e620008000a00 */
[----:B------:R-:W2:Y:S06]  /*00b0*/  LDCU UR4, c[0x0][0x398] ;  /* 0x00007300ff0477ac */ /* 0x000eac0008000800 */
[----:B------:R-:W2:Y:S08]  /*00c0*/  LDC.64 R10, c[0x0][0x3a0] ;  /* 0x0000e800ff0a7b82 */ /* 0x000eb00000000a00 */
[----:B------:R-:W3:Y:S01]  /*00d0*/  LDC.64 R16, c[0x0][0x380] ;  /* 0x0000e000ff107b82 */ /* 0x000ee20000000a00 */
[----:B0-----:R-:W-:-:S05]  /*00e0*/  IMAD.WIDE.U32 R2, R19, 0x4, R2 ;  /* 0x0000000413027825 */ /* 0x001fca00078e0002 */
[----:B-1----:R0:W4:Y:S01]  /*00f0*/  LDG.E.CONSTANT R18, desc[UR6][R2.64] ;  /* 0x0000000602127981 */ /* 0x002122000c1e9900 */
[----:B------:R-:W-:Y:S01]  /*0100*/  HFMA2 R12, -RZ, RZ, 32.65625, 4.5359134674072265625e-05 ;  /* 0x501502f9ff0c7431 */ /* 0x000fe200000001ff */
[----:B------:R-:W-:Y:S01]  /*0110*/  MOV R13, 0x501502f9 ;  /* 0x501502f9000d7802 */ /* 0x000fe20000000f00 */
[----:B------:R-:W-:Y:S01]  /*0120*/  HFMA2 R14, -RZ, RZ, 32.65625, 4.5359134674072265625e-05 ;  /* 0x501502f9ff0e7431 */ /* 0x000fe200000001ff */
[----:B--2---:R-:W-:Y:S02]  /*0130*/  VIMNMX.U32 R0, PT, PT, R11, UR4, PT ;  /* 0x000000040b007c48 */ /* 0x004fe4000bfe0000 */
[----:B------:R-:W-:Y:S02]  /*0140*/  VIMNMX.U32 R9, PT, PT, R10, 0x10, PT ;  /* 0x000000100a097848 */ /* 0x000fe40003fe0000 */
[----:B------:R-:W-:Y:S02]  /*0150*/  ISETP.NE.AND P0, PT, R0, RZ, PT ;  /* 0x000000ff0000720c */ /* 0x000fe40003f05270 */
[----:B------:R-:W-:Y:S01]  /*0160*/  MOV R15, 0x501502f9 ;  /* 0x501502f9000f7802 */ /* 0x000fe20000000f00 */
[----:B------:R-:W-:Y:S01]  /*0170*/  VIADD R11, R9, 0xffffffff ;  /* 0xffffffff090b7836 */ /* 0x000fe20000000000 */
[----:B0-----:R-:W-:-:S03]  /*0180*/  MOV R2, R1 ;  /* 0x0000000100027202 */ /* 0x001fc60000000f00 */
[----:B------:R-:W-:Y:S01]  /*0190*/  STL.128 [R1], R12 ;  /* 0x0000000c01007387 */ /* 0x000fe20000100c00 */
[----:B------:R-:W-:-:S03]  /*01a0*/  LEA R11, R11, R2, 0x2 ;  /* 0x000000020b0b7211 */ /* 0x000fc600078e10ff */
[----:B------:R-:W-:Y:S04]  /*01b0*/  STL.128 [R1+0x10], R12 ;  /* 0x0000100c01007387 */ /* 0x000fe80000100c00 */
[----:B------:R-:W-:Y:S04]  /*01c0*/  STL.128 [R1+0x20], R12 ;  /* 0x0000200c01007387 */ /* 0x000fe80000100c00 */
[----:B------:R0:W-:Y:S01]  /*01d0*/  STL.128 [R1+0x30], R12 ;  /* 0x0000300c01007387 */ /* 0x0001e20000100c00 */
[----:B----4-:R-:W-:-:S04]  /*01e0*/  IMAD R3, R18, 0x3, RZ ;  /* 0x0000000312037824 */ /* 0x010fc800078e02ff */
[C---:B---3--:R-:W-:Y:S01]  /*01f0*/  IMAD.WIDE.U32 R4, R3.reuse, 0x4, R16 ;  /* 0x0000000403047825 */ /* 0x048fe200078e0010 */
[C---:B------:R-:W-:Y:S02]  /*0200*/  IADD3 R6, PT, PT, R3.reuse, 0x1, RZ ;  /* 0x0000000103067810 */ /* 0x040fe40007ffe0ff */
[----:B------:R-:W-:-:S03]  /*0210*/  IADD3 R8, PT, PT, R3, 0x2, RZ ;  /* 0x0000000203087810 */ /* 0x000fc60007ffe0ff */
[----:B------:R-:W-:-:S04]  /*0220*/  IMAD.WIDE.U32 R6, R6, 0x4, R16 ;  /* 0x0000000406067825 */ /* 0x000fc800078e0010 */
[----:B0-----:R-:W-:Y:S01]  /*0230*/  IMAD.WIDE.U32 R12, R8, 0x4, R16 ;  /* 0x00000004080c7825 */ /* 0x001fe200078e0010 */
[----:B------:R-:W-:Y:S06]  /*0240*/  @!P0 BRA `(.L_x_123) ;  /* 0x0000001000188947 */ /* 0x000fec0003800000 */
[----:B------:R0:W5:Y:S04]  /*0250*/  LDG.E.CONSTANT R8, desc[UR6][R4.64] ;  /* 0x0000000604087981 */ /* 0x000168000c1e9900 */
[----:B------:R0:W5:Y:S04]  /*0260*/  LDG.E.CONSTANT R6, desc[UR6][R6.64] ;  /* 0x0000000606067981 */ /* 0x000168000c1e9900 */
[----:B------:R0:W5:Y:S01]  /*0270*/  LDG.E.CONSTANT R12, desc[UR6][R12.64] ;  /* 0x000000060c0c7981 */ /* 0x000162000c1e9900 */
[----:B------:R-:W-:-:S13]  /*0280*/  ISETP.GE.U32.AND P0, PT, R10, 0x2, PT ;  /* 0x000000020a00780c */ /* 0x000fda0003f06070 */
[----:B0-----:R-:W-:Y:S05]  /*0290*/  @!P0 BRA `(.L_x_124) ;  /* 0x0000000000e48947 */ /* 0x001fea0003800000 */
[----:B------:R-:W-:Y:S01]  /*02a0*/  HFMA2 R7, -RZ, RZ, 0, 0 ;  /* 0x00000000ff077431 */ /* 0x000fe200000001ff */
[----:B------:R-:W-:-:S07]  /*02b0*/  IADD3 R9, PT, PT, R9, -0x2, RZ ;  /* 0xfffffffe09097810 */ /* 0x000fce0007ffe0ff */
.L_x_133:
[----:B------:R-:W-:Y:S01]  /*02c0*/  ISETP.NE.AND P0, PT, R7, R18, PT ;  /* 0x000000120700720c */ /* 0x000fe20003f05270 */
[----:B------:R-:W-:-:S12]  /*02d0*/  BSSY.RECONVERGENT B0, `(.L_x_125) ;  /* 0x0000031000007945 */ /* 0x000fd80003800200 */
[----:B0-----:R-:W-:Y:S05]  /*02e0*/  @!P0 BRA `(.L_x_126) ;  /* 0x0000000000bc8947 */ /* 0x001fea0003800000 */
[----:B------:R-:W0:Y:S01]  /*02f0*/  LDC.64 R4, c[0x0][0x380] ;  /* 0x0000e000ff047b82 */ /* 0x000e220000000a00 */
[----:B------:R-:W-:-:S05]  /*0300*/  IMAD R15, R7, 0x3, RZ ;  /* 0x00000003070f7824 */ /* 0x000fca00078e02ff */
[C---:B------:R-:W-:Y:S02]  /*0310*/  IADD3 R17, PT, PT, R15.reuse, 0x1, RZ ;  /* 0x000000010f117810 */ /* 0x040fe40007ffe0ff */
[----:B------:R-:W-:-:S03]  /*0320*/  IADD3 R3, PT, PT, R15, 0x2, RZ ;  /* 0x000000020f037810 */ /* 0x000fc60007ffe0ff */
[----:B0-----:R-:W-:-:S04]  /*0330*/  IMAD.WIDE.U32 R16, R17, 0x4, R4 ;  /* 0x0000000411107825 */ /* 0x001fc800078e0004 */
[--C-:B------:R-:W-:Y:S02]  /*0340*/  IMAD.WIDE.U32 R14, R15, 0x4, R4.reuse ;  /* 0x000000040f0e7825 */ /* 0x100fe400078e0004 */
[----:B------:R-:W2:Y:S02]  /*0350*/  LDG.E.CONSTANT R17, desc[UR6][R16.64] ;  /* 0x0000000610117981 */ /* 0x000ea4000c1e9900 */
[----:B------:R-:W-:Y:S02]  /*0360*/  IMAD.WIDE.U32 R4, R3, 0x4, R4 ;  /* 0x0000000403047825 */ /* 0x000fe400078e0004 */
        /* <DEDUP_REMOVED lines=15> */
[----:B------:R-:W-:Y:S05]  /*0460*/  CALL.REL.NOINC `($__internal_2_$__cuda_sm20_sqrt_rn_f32_slowpath) ;  /* 0x0000000c00a47944 */ /* 0x000fea0003c00000 */
[----:B------:R-:W-:Y:S01]  /*0470*/  IMAD.MOV.U32 R3, RZ, RZ, R16 ;  /* 0x000000ffff037224 */ /* 0x000fe200078e0010 */
[----:B------:R-:W-:Y:S06]  /*0480*/  BRA `(.L_x_129) ;  /* 0x0000000000107947 */ /* 0x000fec0003800000 */
.L_x_128:
[----:B------:R-:W-:Y:S01]  /*0490*/  FMUL.FTZ R3, R10, R13 ;  /* 0x0000000d0a037220 */ /* 0x000fe20000410000 */
[----:B------:R-:W-:-:S03]  /*04a0*/  FMUL.FTZ R5, R13, 0.5 ;  /* 0x3f0000000d057820 */ /* 0x000fc60000410000 */
[----:B------:R-:W-:-:S04]  /*04b0*/  FFMA R4, -R3, R3, R10 ;  /* 0x0000000303047223 */ /* 0x000fc8000000010a */
[----:B------:R-:W-:-:S07]  /*04c0*/  FFMA R3, R4, R5, R3 ;  /* 0x0000000504037223 */ /* 0x000fce0000000003 */
.L_x_129:
[----:B------:R-:W-:Y:S05]  /*04d0*/  BSYNC.RECONVERGENT B1 ;  /* 0x0000000000017941 */ /* 0x000fea0003800200 */
.L_x_127:
[----:B------:R-:W2:Y:S02]  /*04e0*/  LDL R4, [R11] ;  /* 0x000000000b047983 */ /* 0x000ea40000100800 */
[----:B--2---:R-:W-:-:S13]  /*04f0*/  FSETP.GEU.AND P0, PT, R3, R4, PT ;  /* 0x000000040300720b */ /* 0x004fda0003f0e000 */
[----:B------:R-:W-:Y:S05]  /*0500*/  @P0 BRA `(.L_x_126) ;  /* 0x0000000000340947 */ /* 0x000fea0003800000 */
[----:B------:R-:W-:Y:S01]  /*0510*/  BSSY.RECONVERGENT B1, `(.L_x_130) ;  /* 0x000000a000017945 */ /* 0x000fe20003800200 */
[----:B------:R-:W-:-:S07]  /*0520*/  MOV R5, R9 ;  /* 0x0000000900057202 */ /* 0x000fce0000000f00 */
.L_x_132:
[----:B------:R-:W-:-:S05]  /*0530*/  LEA R4, R5, R2, 0x2 ;  /* 0x0000000205047211 */ /* 0x000fca00078e10ff */
[----:B------:R-:W2:Y:S02]  /*0540*/  LDL R10, [R4] ;  /* 0x00000000040a7983 */ /* 0x000ea40000100800 */
[----:B--2---:R-:W-:-:S13]  /*0550*/  FSETP.GT.AND P0, PT, R10, R3, PT ;  /* 0x000000030a00720b */ /* 0x004fda0003f04000 */
[----:B------:R-:W-:Y:S05]  /*0560*/  @!P0 BRA `(.L_x_131) ;  /* 0x0000000000108947 */ /* 0x000fea0003800000 */
[----:B------:R0:W-:Y:S01]  /*0570*/  STL [R4+0x4], R10 ;  /* 0x0000040a04007387 */ /* 0x0001e20000100800 */
[C---:B------:R-:W-:Y:S02]  /*0580*/  ISETP.GT.AND P0, PT, R5.reuse, RZ, PT ;  /* 0x000000ff0500720c */ /* 0x040fe40003f04270 */
[----:B------:R-:W-:-:S11]  /*0590*/  IADD3 R5, PT, PT, R5, -0x1, RZ ;  /* 0xffffffff05057810 */ /* 0x000fd60007ffe0ff */
[----:B0-----:R-:W-:Y:S05]  /*05a0*/  @P0 BRA `(.L_x_132) ;  /* 0xfffffffc00e00947 */ /* 0x001fea000383ffff */
.L_x_131:
[----:B------:R-:W-:Y:S05]  /*05b0*/  BSYNC.RECONVERGENT B1 ;  /* 0x0000000000017941 */ /* 0x000fea0003800200 */
.L_x_130:
[----:B------:R-:W-:-:S05]  /*05c0*/  LEA R4, R5, R2, 0x2 ;  /* 0x0000000205047211 */ /* 0x000fca00078e10ff */
[----:B------:R0:W-:Y:S02]  /*05d0*/  STL [R4+0x4], R3 ;  /* 0x0000040304007387 */ /* 0x0001e40000100800 */
.L_x_126:
[----:B------:R-:W-:Y:S05]  /*05e0*/  BSYNC.RECONVERGENT B0 ;  /* 0x0000000000007941 */ /* 0x000fea0003800200 */
.L_x_125:
[----:B------:R-:W-:-:S04]  /*05f0*/  IADD3 R7, PT, PT, R7, 0x1, RZ ;  /* 0x0000000107077810 */ /* 0x000fc80007ffe0ff */
[----:B------:R-:W-:-:S13]  /*0600*/  ISETP.NE.AND P0, PT, R7, R0, PT ;  /* 0x000000000700720c */ /* 0x000fda0003f05270 */
[----:B------:R-:W-:Y:S05]  /*0610*/  @!P0 BRA `(.L_x_123) ;  /* 0x0000000c00248947 */ /* 0x000fea0003800000 */
[----:B------:R-:W-:Y:S05]  /*0620*/  BRA `(.L_x_133) ;  /* 0xfffffffc00247947 */ /* 0x000fea000383ffff */
.L_x_124:
[C---:B------:R-:W-:Y:S01]  /*0630*/  ISETP.GE.U32.AND P0, PT, R0.reuse, 0x4, PT ;  /* 0x000000040000780c */ /* 0x040fe20003f06070 */
[----:B------:R-:W-:Y:S01]  /*0640*/  HFMA2 R7, -RZ, RZ, 0, 0 ;  /* 0x00000000ff077431 */ /* 0x000fe200000001ff */
[----:B------:R-:W-:Y:S02]  /*0650*/  LEA R9, R9, R2, 0x2 ;  /* 0x0000000209097211 */ /* 0x000fe400078e10ff */
[----:B------:R-:W-:-:S09]  /*0660*/  LOP3.LUT R2, R0, 0x3, RZ, 0xc0, !PT ;  /* 0x0000000300027812 */ /* 0x000fd200078ec0ff */
[----:B------:R-:W-:Y:S05]  /*0670*/  @!P0 BRA `(.L_x_134) ;  /* 0x0000000800508947 */ /* 0x000fea0003800000 */
[----:B------:R-:W0:Y:S01]  /*0680*/  LDC.64 R14, c[0x0][0x380] ;  /* 0x0000e000ff0e7b82 */ /* 0x000e220000000a00 */
[----:B------:R-:W-:Y:S01]  /*0690*/  LOP3.LUT R7, R0, 0xfffffffc, RZ, 0xc0, !PT ;  /* 0xfffffffc00077812 */ /* 0x000fe200078ec0ff */
[----:B------:R-:W-:Y:S01]  /*06a0*/  IMAD.MOV R0, RZ, RZ, -R18 ;  /* 0x000000ffff007224 */ /* 0x000fe200078e0a12 */
[----:B------:R-:W-:Y:S01]  /*06b0*/  MOV R13, 0x4 ;  /* 0x00000004000d7802 */ /* 0x000fe20000000f00 */
[----:B------:R-:W-:-:S06]  /*06c0*/  UMOV UR4, URZ ;  /* 0x000000ff00047c82 */ /* 0x000fcc0008000000 */
.L_x_155:
[----:B------:R-:W-:Y:S01]  /*06d0*/  ISETP.NE.AND P0, PT, R0, RZ, PT ;  /* 0x000000ff0000720c */ /* 0x000fe20003f05270 */
[----:B------:R-:W-:-:S12]  /*06e0*/  BSSY.RECONVERGENT B0, `(.L_x_135) ;  /* 0x000001f000007945 */ /* 0x000fd80003800200 */
[----:B-1234-:R-:W-:Y:S05]  /*06f0*/  @!P0 BRA `(.L_x_136) ;  /* 0x0000000000748947 */ /* 0x01efea0003800000 */
[----:B------:R-:W-:-:S05]  /*0700*/  IADD3 R5, PT, PT, R13, -0x4, RZ ;  /* 0xfffffffc0d057810 */ /* 0x000fca0007ffe0ff */
        /* <DEDUP_REMOVED lines=18> */
[----:B------:R-:W-:Y:S01]  /*0830*/  MOV R4, R16 ;  /* 0x0000001000047202 */ /* 0x000fe20000000f00 */
[----:B------:R-:W-:Y:S06]  /*0840*/  BRA `(.L_x_139) ;  /* 0x0000000000107947 */ /* 0x000fec0003800000 */
.L_x_138:
[----:B------:R-:W-:Y:S01]  /*0850*/  FMUL.FTZ R4, R21, R10 ;  /* 0x0000000a15047220 */ /* 0x000fe20000410000 */
[----:B------:R-:W-:-:S03]  /*0860*/  FMUL.FTZ R5, R10, 0.5 ;  /* 0x3f0000000a057820 */ /* 0x000fc60000410000 */
[----:B------:R-:W-:-:S04]  /*0870*/  FFMA R3, -R4, R4, R21 ;  /* 0x0000000404037223 */ /* 0x000fc80000000115 */
[----:B------:R-:W-:-:S07]  /*0880*/  FFMA R4, R3, R5, R4 ;  /* 0x0000000503047223 */ /* 0x000fce0000000004 */
.L_x_139:
[----:B------:R-:W-:Y:S05]  /*0890*/  BSYNC.RECONVERGENT B1 ;  /* 0x0000000000017941 */ /* 0x000fea0003800200 */
.L_x_137:
[----:B------:R-:W2:Y:S02]  /*08a0*/  LDL R3, [R11] ;  /* 0x000000000b037983 */ /* 0x000ea40000100800 */
[----:B--2---:R-:W-:-:S13]  /*08b0*/  FSETP.GEU.AND P0, PT, R4, R3, PT ;  /* 0x000000030400720b */ /* 0x004fda0003f0e000 */
[----:B------:R1:W-:Y:S02]  /*08c0*/  @!P0 STL [R9+-0x4], R4 ;  /* 0xfffffc0409008387 */ /* 0x0003e40000100800 */
.L_x_136:
[----:B------:R-:W-:Y:S05]  /*08d0*/  BSYNC.RECONVERGENT B0 ;  /* 0x0000000000007941 */ /* 0x000fea0003800200 */
.L_x_135:
[----:B------:R-:W-:Y:S01]  /*08e0*/  UIADD3 UR5, UPT, UPT, UR4, 0x1, URZ ;  /* 0x0000000104057890 */ /* 0x000fe2000fffe0ff */
[----:B------:R-:W-:Y:S05]  /*08f0*/  BSSY.RECONVERGENT B0, `(.L_x_140) ;  /* 0x0000021000007945 */ /* 0x000fea0003800200 */
[----:B------:R-:W-:-:S13]  /*0900*/  ISETP.NE.AND P0, PT, R18, UR5, PT ;  /* 0x0000000512007c0c */ /* 0x000fda000bf05270 */
[----:B------:R-:W-:Y:S05]  /*0910*/  @!P0 BRA `(.L_x_141) ;  /* 0x0000000000788947 */ /* 0x000fea0003800000 */
[C---:B------:R-:W-:Y:S01]  /*0920*/  IADD3 R17, PT, PT, R13.reuse, -0x1, RZ ;  /* 0xffffffff0d117810 */ /* 0x040fe20007ffe0ff */
[----:B01----:R-:W-:-:S04]  /*0930*/  IMAD.WIDE.U32 R4, R13, 0x4, R14 ;  /* 0x000000040d047825 */ /* 0x003fc800078e000e */
[----:B------:R-:W-:Y:S01]  /*0940*/  IMAD.WIDE.U32 R16, R17, 0x4, R14 ;  /* 0x0000000411107825 */ /* 0x000fe200078e000e */
[----:B------:R-:W2:Y:S04]  /*0950*/  LDG.E.CONSTANT R3, desc[UR6][R4.64] ;  /* 0x0000000604037981 */ /* 0x000ea8000c1e9900 */
[----:B------:R-:W3:Y:S04]  /*0960*/  LDG.E.CONSTANT R21, desc[UR6][R4.64+0x4] ;  /* 0x0000040604157981 */ /* 0x000ee8000c1e9900 */
[----:B------:R-:W4:Y:S01]  /*0970*/  LDG.E.CONSTANT R17, desc[UR6][R16.64] ;  /* 0x0000000610117981 */ /* 0x000f22000c1e9900 */
[----:B------:R-:W-:Y:S01]  /*0980*/  BSSY.RECONVERGENT B1, `(.L_x_142) ;  /* 0x0000014000017945 */ /* 0x000fe20003800200 */
[----:B--2--5:R-:W-:-:S04]  /*0990*/  FADD R10, R6, -R3 ;  /* 0x80000003060a7221 */ /* 0x024fc80000000000 */
[----:B------:R-:W-:Y:S01]  /*09a0*/  FMUL R10, R10, R10 ;  /* 0x0000000a0a0a7220 */ /* 0x000fe20000400000 */
[----:B----4-:R-:W-:Y:S01]  /*09b0*/  FADD R3, R8, -R17 ;  /* 0x8000001108037221 */ /* 0x010fe20000000000 */
[----:B---3--:R-:W-:-:S03]  /*09c0*/  FADD R21, R12, -R21 ;  /* 0x800000150c157221 */ /* 0x008fc60000000000 */
[----:B------:R-:W-:-:S04]  /*09d0*/  FFMA R10, R3, R3, R10 ;  /* 0x00000003030a7223 */ /* 0x000fc8000000000a */
[----:B------:R-:W-:-:S05]  /*09e0*/  FFMA R21, R21, R21, R10 ;  /* 0x0000001515157223 */ /* 0x000fca000000000a */
[----:B------:R-:W-:Y:S01]  /*09f0*/  IADD3 R3, PT, PT, R21, -0xd000000, RZ ;  /* 0xf300000015037810 */ /* 0x000fe20007ffe0ff */
[----:B------:R0:W1:Y:S03]  /*0a00*/  MUFU.RSQ R10, R21 ;  /* 0x00000015000a7308 */ /* 0x0000660000001400 */
[----:B------:R-:W-:-:S13]  /*0a10*/  ISETP.GT.U32.AND P0, PT, R3, 0x727fffff, PT ;  /* 0x727fffff0300780c */ /* 0x000fda0003f04070 */
[----:B0-----:R-:W-:Y:S05]  /*0a20*/  @!P0 BRA `(.L_x_143) ;  /* 0x0000000000148947 */ /* 0x001fea0003800000 */
[----:B------:R-:W-:Y:S01]  /*0a30*/  IMAD.MOV.U32 R3, RZ, RZ, R21 ;  /* 0x000000ffff037224 */ /* 0x000fe200078e0015 */
[----:B------:R-:W-:-:S07]  /*0a40*/  MOV R4, 0xa60 ;  /* 0x00000a6000047802 */ /* 0x000fce0000000f00 */
[----:B-1----:R-:W-:Y:S05]  /*0a50*/  CALL.REL.NOINC `($__internal_2_$__cuda_sm20_sqrt_rn_f32_slowpath) ;  /* 0x0000000800287944 */ /* 0x002fea0003c00000 */
[----:B------:R-:W-:Y:S01]  /*0a60*/  MOV R4, R16 ;  /* 0x0000001000047202 */ /* 0x000fe20000000f00 */
[----:B------:R-:W-:Y:S06]  /*0a70*/  BRA `(.L_x_144) ;  /* 0x0000000000107947 */ /* 0x000fec0003800000 */
.L_x_143:
[----:B-1----:R-:W-:Y:S01]  /*0a80*/  FMUL.FTZ R4, R21, R10 ;  /* 0x0000000a15047220 */ /* 0x002fe20000410000 */
[----:B------:R-:W-:-:S03]  /*0a90*/  FMUL.FTZ R5, R10, 0.5 ;  /* 0x3f0000000a057820 */ /* 0x000fc60000410000 */
[----:B------:R-:W-:-:S04]  /*0aa0*/  FFMA R3, -R4, R4, R21 ;  /* 0x0000000404037223 */ /* 0x000fc80000000115 */
[----:B------:R-:W-:-:S07]  /*0ab0*/  FFMA R4, R3, R5, R4 ;  /* 0x0000000503047223 */ /* 0x000fce0000000004 */
.L_x_144:
[----:B------:R-:W-:Y:S05]  /*0ac0*/  BSYNC.RECONVERGENT B1 ;  /* 0x0000000000017941 */ /* 0x000fea0003800200 */
.L_x_142:
[----:B------:R-:W2:Y:S02]  /*0ad0*/  LDL R3, [R11] ;  /* 0x000000000b037983 */ /* 0x000ea40000100800 */
[----:B--2---:R-:W-:-:S13]  /*0ae0*/  FSETP.GEU.AND P0, PT, R4, R3, PT ;  /* 0x000000030400720b */ /* 0x004fda0003f0e000 */
[----:B------:R2:W-:Y:S02]  /*0af0*/  @!P0 STL [R9+-0x4], R4 ;  /* 0xfffffc0409008387 */ /* 0x0005e40000100800 */
.L_x_141:
[----:B------:R-:W-:Y:S05]  /*0b00*/  BSYNC.RECONVERGENT B0 ;  /* 0x0000000000007941 */ /* 0x000fea0003800200 */
.L_x_140:
[----:B------:R-:W-:Y:S01]  /*0b10*/  UIADD3 UR5, UPT, UPT, UR4, 0x2, URZ ;  /* 0x0000000204057890 */ /* 0x000fe2000fffe0ff */
[----:B------:R-:W-:Y:S05]  /*0b20*/  BSSY.RECONVERGENT B0, `(.L_x_145) ;  /* 0x0000022000007945 */ /* 0x000fea0003800200 */
[----:B------:R-:W-:-:S13]  /*0b30*/  ISETP.NE.AND P0, PT, R18, UR5, PT ;  /* 0x0000000512007c0c */ /* 0x000fda000bf05270 */
[----:B------:R-:W-:Y:S05]  /*0b40*/  @!P0 BRA `(.L_x_146) ;  /* 0x00000000007c8947 */ /* 0x000fea0003800000 */
[C---:B------:R-:W-:Y:S02]  /*0b50*/  IADD3 R17, PT, PT, R13.reuse, 0x2, RZ ;  /* 0x000000020d117810 */ /* 0x040fe40007ffe0ff */
[----:B------:R-:W-:-:S03]  /*0b60*/  IADD3 R5, PT, PT, R13, 0x4, RZ ;  /* 0x000000040d057810 */ /* 0x000fc60007ffe0ff */
[----:B0-----:R-:W-:-:S05]  /*0b70*/  IMAD.WIDE.U32 R16, R17, 0x4, R14 ;  /* 0x0000000411107825 */ /* 0x001fca00078e000e */
[----:B------:R-:W3:Y:S01]  /*0b80*/  LDG.E.CONSTANT R21, desc[UR6][R16.64+0x4] ;  /* 0x0000040610157981 */ /* 0x000ee2000c1e9900 */
[----:B-12---:R-:W-:-:S03]  /*0b90*/  IMAD.WIDE.U32 R4, R5, 0x4, R14 ;  /* 0x0000000405047825 */ /* 0x006fc600078e000e */
[----:B------:R-:W2:Y:S04]  /*0ba0*/  LDG.E.CONSTANT R3, desc[UR6][R16.64] ;  /* 0x0000000610037981 */ /* 0x000ea8000c1e9900 */
[----:B------:R-:W4:Y:S01]  /*0bb0*/  LDG.E.CONSTANT R5, desc[UR6][R4.64] ;  /* 0x0000000604057981 */ /* 0x000f22000c1e9900 */
[----:B------:R-:W-:Y:S01]  /*0bc0*/  BSSY.RECONVERGENT B1, `(.L_x_147) ;  /* 0x0000014000017945 */ /* 0x000fe20003800200 */
[----:B---3-5:R-:W-:Y:S01]  /*0bd0*/  FADD R21, R6, -R21 ;  /* 0x8000001506157221 */ /* 0x028fe20000000000 */
[----:B--2---:R-:W-:-:S03]  /*0be0*/  FADD R3, R8, -R3 ;  /* 0x8000000308037221 */ /* 0x004fc60000000000 */
        /* <DEDUP_REMOVED lines=13> */
.L_x_148:
[----:B------:R-:W-:Y:S01]  /*0cc0*/  FMUL.FTZ R4, R21, R10 ;  /* 0x0000000a15047220 */ /* 0x000fe20000410000 */
[----:B------:R-:W-:-:S03]  /*0cd0*/  FMUL.FTZ R5, R10, 0.5 ;  /* 0x3f0000000a057820 */ /* 0x000fc60000410000 */
[----:B------:R-:W-:-:S04]  /*0ce0*/  FFMA R3, -R4, R4, R21 ;  /* 0x0000000404037223 */ /* 0x000fc80000000115 */
[----:B------:R-:W-:-:S07]  /*0cf0*/  FFMA R4, R3, R5, R4 ;  /* 0x0000000503047223 */ /* 0x000fce0000000004 */
.L_x_149:
[----:B------:R-:W-:Y:S05]  /*0d00*/  BSYNC.RECONVERGENT B1 ;  /* 0x0000000000017941 */ /* 0x000fea0003800200 */
.L_x_147:
[----:B------:R-:W2:Y:S02]  /*0d10*/  LDL R3, [R11] ;  /* 0x000000000b037983 */ /* 0x000ea40000100800 */
[----:B--2---:R-:W-:-:S13]  /*0d20*/  FSETP.GEU.AND P0, PT, R4, R3, PT ;  /* 0x000000030400720b */ /* 0x004fda0003f0e000 */
[----:B------:R3:W-:Y:S02]  /*0d30*/  @!P0 STL [R9+-0x4], R4 ;  /* 0xfffffc0409008387 */ /* 0x0007e40000100800 */
.L_x_146:
[----:B------:R-:W-:Y:S05]  /*0d40*/  BSYNC.RECONVERGENT B0 ;  /* 0x0000000000007941 */ /* 0x000fea0003800200 */
.L_x_145:
[----:B------:R-:W-:Y:S01]  /*0d50*/  UIADD3 UR5, UPT, UPT, UR4, 0x3, URZ ;  /* 0x0000000304057890 */ /* 0x000fe2000fffe0ff */
[----:B------:R-:W-:Y:S05]  /*0d60*/  BSSY.RECONVERGENT B0, `(.L_x_150) ;  /* 0x0000020000007945 */ /* 0x000fea0003800200 */
[----:B------:R-:W-:-:S13]  /*0d70*/  ISETP.NE.AND P0, PT, R18, UR5, PT ;  /* 0x0000000512007c0c */ /* 0x000fda000bf05270 */
[----:B------:R-:W-:Y:S05]  /*0d80*/  @!P0 BRA `(.L_x_151) ;  /* 0x0000000000748947 */ /* 0x000fea0003800000 */
[----:B------:R-:W-:-:S05]  /*0d90*/  IADD3 R5, PT, PT, R13, 0x5, RZ ;  /* 0x000000050d057810 */ /* 0x000fca0007ffe0ff */
[----:B0123--:R-:W-:-:S05]  /*0da0*/  IMAD.WIDE.U32 R4, R5, 0x4, R14 ;  /* 0x0000000405047825 */ /* 0x00ffca00078e000e */
        /* <DEDUP_REMOVED lines=16> */
[----:B------:R-:W-:Y:S05]  /*0eb0*/  CALL.REL.NOINC `($__internal_2_$__cuda_sm20_sqrt_rn_f32_slowpath) ;  /* 0x0000000400107944 */ /* 0x000fea0003c00000 */
[----:B------:R-:W-:Y:S01]  /*0ec0*/  MOV R4, R16 ;  /* 0x0000001000047202 */ /* 0x000fe20000000f00 */
[----:B------:R-:W-:Y:S06]  /*0ed0*/  BRA `(.L_x_154) ;  /* 0x0000000000107947 */ /* 0x000fec0003800000 */
.L_x_153:
[----:B------:R-:W-:Y:S01]  /*0ee0*/  FMUL.FTZ R4, R21, R10 ;  /* 0x0000000a15047220 */ /* 0x000fe20000410000 */
[----:B------:R-:W-:-:S03]  /*0ef0*/  FMUL.FTZ R5, R10, 0.5 ;  /* 0x3f0000000a057820 */ /* 0x000fc60000410000 */
[----:B------:R-:W-:-:S04]  /*0f00*/  FFMA R3, -R4, R4, R21 ;  /* 0x0000000404037223 */ /* 0x000fc80000000115 */
[----:B------:R-:W-:-:S07]  /*0f10*/  FFMA R4, R3, R5, R4 ;  /* 0x0000000503047223 */ /* 0x000fce0000000004 */
.L_x_154:
[----:B------:R-:W-:Y:S05]  /*0f20*/  BSYNC.RECONVERGENT B1 ;  /* 0x0000000000017941 */ /* 0x000fea0003800200 */
.L_x_152:
[----:B------:R-:W2:Y:S02]  /*0f30*/  LDL R3, [R11] ;  /* 0x000000000b037983 */ /* 0x000ea40000100800 */
[----:B--2---:R-:W-:-:S13]  /*0f40*/  FSETP.GEU.AND P0, PT, R4, R3, PT ;  /* 0x000000030400720b */ /* 0x004fda0003f0e000 */
[----:B------:R4:W-:Y:S02]  /*0f50*/  @!P0 STL [R9+-0x4], R4 ;  /* 0xfffffc0409008387 */ /* 0x0009e40000100800 */
.L_x_151:
[----:B------:R-:W-:Y:S05]  /*0f60*/  BSYNC.RECONVERGENT B0 ;  /* 0x0000000000007941 */ /* 0x000fea0003800200 */
.L_x_150:
[----:B------:R-:W-:Y:S01]  /*0f70*/  UIADD3 UR4, UPT, UPT, UR4, 0x4, URZ ;  /* 0x0000000404047890 */ /* 0x000fe2000fffe0ff */
[----:B------:R-:W-:Y:S02]  /*0f80*/  IADD3 R13, PT, PT, R13, 0xc, RZ ;  /* 0x0000000c0d0d7810 */ /* 0x000fe40007ffe0ff */
[----:B------:R-:W-:-:S03]  /*0f90*/  IADD3 R0, PT, PT, R0, 0x4, RZ ;  /* 0x0000000400007810 */ /* 0x000fc60007ffe0ff */
[----:B------:R-:W-:-:S13]  /*0fa0*/  ISETP.NE.AND P0, PT, R7, UR4, PT ;  /* 0x0000000407007c0c */ /* 0x000fda000bf05270 */
[----:B------:R-:W-:Y:S05]  /*0fb0*/  @P0 BRA `(.L_x_155) ;  /* 0xfffffff400c40947 */ /* 0x000fea000383ffff */
.L_x_134:
[----:B------:R-:W-:-:S13]  /*0fc0*/  ISETP.NE.AND P0, PT, R2, RZ, PT ;  /* 0x000000ff0200720c */ /* 0x000fda0003f05270 */
[----:B------:R-:W-:Y:S05]  /*0fd0*/  @!P0 BRA `(.L_x_123) ;  /* 0x0000000000b48947 */ /* 0x000fea0003800000 */
[----:B0-----:R-:W0:Y:S01]  /*0fe0*/  LDC.64 R14, c[0x0][0x380] ;  /* 0x0000e000ff0e7b82 */ /* 0x001e220000000a00 */
[----:B------:R-:W-:Y:S01]  /*0ff0*/  HFMA2 R0, -RZ, RZ, 0, 1.78813934326171875e-07 ;  /* 0x00000003ff007431 */ /* 0x000fe200000001ff */
[----:B------:R-:W-:-:S04]  /*1000*/  IADD3 R18, PT, PT, -R18, R7, RZ ;  /* 0x0000000712127210 */ /* 0x000fc80007ffe1ff */
[----:B------:R-:W-:Y:S01]  /*1010*/  IMAD R7, R7, R0, 0x1 ;  /* 0x0000000107077424 */ /* 0x000fe200078e0200 */
[----:B------:R-:W-:-:S07]  /*1020*/  IADD3 R0, PT, PT, -R2, RZ, RZ ;  /* 0x000000ff02007210 */ /* 0x000fce0007ffe1ff */
.L_x_161:
[----:B------:R-:W-:Y:S01]  /*1030*/  ISETP.NE.AND P1, PT, R18, RZ, PT ;  /* 0x000000ff1200720c */ /* 0x000fe20003f25270 */
[----:B------:R-:W-:Y:S01]  /*1040*/  BSSY.RECONVERGENT B0, `(.L_x_156) ;  /* 0x0000023000007945 */ /* 0x000fe20003800200 */
[----:B------:R-:W-:-:S04]  /*1050*/  IADD3 R0, PT, PT, R0, 0x1, RZ ;  /* 0x0000000100007810 */ /* 0x000fc80007ffe0ff */
[----:B------:R-:W-:-:S07]  /*1060*/  ISETP.NE.AND P0, PT, R0, RZ, PT ;  /* 0x000000ff0000720c */ /* 0x000fce0003f05270 */
[----:B0-----:R-:W-:Y:S06]  /*1070*/  @!P1 BRA `(.L_x_157) ;  /* 0x00000000007c9947 */ /* 0x001fec0003800000 */
[C---:B------:R-:W-:Y:S01]  /*1080*/  IADD3 R3, PT, PT, R7.reuse, -0x1, RZ ;  /* 0xffffffff07037810 */ /* 0x040fe20007ffe0ff */
[----:B01234-:R-:W-:-:S04]  /*1090*/  IMAD.WIDE.U32 R4, R7, 0x4, R14 ;  /* 0x0000000407047825 */ /* 0x01ffc800078e000e */
[----:B------:R-:W-:Y:S02]  /*10a0*/  VIADD R17, R7, 0x1 ;  /* 0x0000000107117836 */ /* 0x000fe40000000000 */
[--C-:B------:R-:W-:Y:S01]  /*10b0*/  IMAD.WIDE.U32 R2, R3, 0x4, R14.reuse ;  /* 0x0000000403027825 */ /* 0x100fe200078e000e */
[----:B------:R-:W2:Y:S03]  /*10c0*/  LDG.E.CONSTANT R5, desc[UR6][R4.64] ;  /* 0x0000000604057981 */ /* 0x000ea6000c1e9900 */
[----:B------:R-:W-:Y:S02]  /*10d0*/  IMAD.WIDE.U32 R16, R17, 0x4, R14 ;  /* 0x0000000411107825 */ /* 0x000fe400078e000e */
[----:B------:R-:W3:Y:S04]  /*10e0*/  LDG.E.CONSTANT R3, desc[UR6][R2.64] ;  /* 0x0000000602037981 */ /* 0x000ee8000c1e9900 */
[----:B------:R-:W4:Y:S01]  /*10f0*/  LDG.E.CONSTANT R17, desc[UR6][R16.64] ;  /* 0x0000000610117981 */ /* 0x000f22000c1e9900 */
[----:B------:R-:W-:Y:S01]  /*1100*/  BSSY.RECONVERGENT B1, `(.L_x_158) ;  /* 0x0000013000017945 */ /* 0x000fe20003800200 */
[----:B--2--5:R-:W-:-:S04]  /*1110*/  FADD R13, R6, -R5 ;  /* 0x80000005060d7221 */ /* 0x024fc80000000000 */
[----:B------:R-:W-:Y:S01]  /*1120*/  FMUL R21, R13, R13 ;  /* 0x0000000d0d157220 */ /* 0x000fe20000400000 */
[----:B---3--:R-:W-:Y:S01]  /*1130*/  FADD R10, R8, -R3 ;  /* 0x80000003080a7221 */ /* 0x008fe20000000000 */
[----:B----4-:R-:W-:-:S03]  /*1140*/  FADD R13, R12, -R17 ;  /* 0x800000110c0d7221 */ /* 0x010fc60000000000 */
[----:B------:R-:W-:-:S04]  /*1150*/  FFMA R10, R10, R10, R21 ;  /* 0x0000000a0a0a7223 */ /* 0x000fc80000000015 */
[----:B------:R-:W-:-:S04]  /*1160*/  FFMA R3, R13, R13, R10 ;  /* 0x0000000d0d037223 */ /* 0x000fc8000000000a */
[----:B------:R0:W1:Y:S01]  /*1170*/  MUFU.RSQ R4, R3 ;  /* 0x0000000300047308 */ /* 0x0000620000001400 */
[----:B------:R-:W-:-:S04]  /*1180*/  IADD3 R10, PT, PT, R3, -0xd000000, RZ ;  /* 0xf3000000030a7810 */ /* 0x000fc80007ffe0ff */
[----:B------:R-:W-:-:S13]  /*1190*/  ISETP.GT.U32.AND P1, PT, R10, 0x727fffff, PT ;  /* 0x727fffff0a00780c */ /* 0x000fda0003f24070 */
[----:B01----:R-:W-:Y:S05]  /*11a0*/  @!P1 BRA `(.L_x_159) ;  /* 0x0000000000109947 */ /* 0x003fea0003800000 */
[----:B------:R-:W-:-:S07]  /*11b0*/  MOV R4, 0x11d0 ;  /* 0x000011d000047802 */ /* 0x000fce0000000f00 */
[----:B------:R-:W-:Y:S05]  /*11c0*/  CALL.REL.NOINC `($__internal_2_$__cuda_sm20_sqrt_rn_f32_slowpath) ;  /* 0x00000000004c7944 */ /* 0x000fea0003c00000 */
[----:B------:R-:W-:Y:S01]  /*11d0*/  MOV R2, R16 ;  /* 0x0000001000027202 */ /* 0x000fe20000000f00 */
[----:B------:R-:W-:Y:S06]  /*11e0*/  BRA `(.L_x_160) ;  /* 0x0000000000107947 */ /* 0x000fec0003800000 */
.L_x_159:
[----:B------:R-:W-:Y:S01]  /*11f0*/  FMUL.FTZ R2, R3, R4 ;  /* 0x0000000403027220 */ /* 0x000fe20000410000 */
[----:B------:R-:W-:-:S03]  /*1200*/  FMUL.FTZ R4, R4, 0.5 ;  /* 0x3f00000004047820 */ /* 0x000fc60000410000 */
[----:B------:R-:W-:-:S04]  /*1210*/  FFMA R3, -R2, R2, R3 ;  /* 0x0000000202037223 */ /* 0x000fc80000000103 */
[----:B------:R-:W-:-:S07]  /*1220*/  FFMA R2, R3, R4, R2 ;  /* 0x0000000403027223 */ /* 0x000fce0000000002 */
.L_x_160:
[----:B------:R-:W-:Y:S05]  /*1230*/  BSYNC.RECONVERGENT B1 ;  /* 0x0000000000017941 */ /* 0x000fea0003800200 */
.L_x_158:
[----:B------:R-:W2:Y:S02]  /*1240*/  LDL R3, [R11] ;  /* 0x000000000b037983 */ /* 0x000ea40000100800 */
[----:B--2---:R-:W-:-:S13]  /*1250*/  FSETP.GEU.AND P1, PT, R2, R3, PT ;  /* 0x000000030200720b */ /* 0x004fda0003f2e000 */
[----:B------:R0:W-:Y:S02]  /*1260*/  @!P1 STL [R9+-0x4], R2 ;  /* 0xfffffc0209009387 */ /* 0x0001e40000100800 */
.L_x_157:
[----:B------:R-:W-:Y:S05]  /*1270*/  BSYNC.RECONVERGENT B0 ;  /* 0x0000000000007941 */ /* 0x000fea0003800200 */
.L_x_156:
[----:B------:R-:W-:Y:S02]  /*1280*/  IADD3 R7, PT, PT, R7, 0x3, RZ ;  /* 0x0000000307077810 */ /* 0x000fe40007ffe0ff */
[----:B------:R-:W-:Y:S01]  /*1290*/  IADD3 R18, PT, PT, R18, 0x1, RZ ;  /* 0x0000000112127810 */ /* 0x000fe20007ffe0ff */
[----:B------:R-:W-:Y:S06]  /*12a0*/  @P0 BRA `(.L_x_161) ;  /* 0xfffffffc00600947 */ /* 0x000fec000383ffff */
.L_x_123:
[----:B------:R-:W2:Y:S01]  /*12b0*/  LDL R11, [R11] ;  /* 0x000000000b0b7983 */ /* 0x000ea20000100800 */
[----:B0-----:R-:W0:Y:S02]  /*12c0*/  LDC.64 R2, c[0x0][0x390] ;  /* 0x0000e400ff027b82 */ /* 0x001e240000000a00 */
[----:B0-----:R-:W-:-:S05]  /*12d0*/  IMAD.WIDE.U32 R2, R19, 0x4, R2 ;  /* 0x0000000413027825 */ /* 0x001fca00078e0002 */
[----:B--2---:R-:W-:Y:S01]  /*12e0*/  STG.E desc[UR6][R2.64], R11 ;  /* 0x0000000b02007986 */ /* 0x004fe2000c101906 */
[----:B------:R-:W-:Y:S05]  /*12f0*/  EXIT ;  /* 0x000000000000794d */ /* 0x000fea0003800000 */
        .weak           $__internal_2_$__cuda_sm20_sqrt_rn_f32_slowpath
        .type           $__internal_2_$__cuda_sm20_sqrt_rn_f32_slowpath,@function
        .size           $__internal_2_$__cuda_sm20_sqrt_rn_f32_slowpath,(.L_x_166 - $__internal_2_$__cuda_sm20_sqrt_rn_f32_slowpath)
$__internal_2_$__cuda_sm20_sqrt_rn_f32_slowpath:
[----:B------:R-:W-:-:S13]  /*1300*/  LOP3.LUT P1, RZ, R3, 0x7fffffff, RZ, 0xc0, !PT ;  /* 0x7fffffff03ff7812 */ /* 0x000fda000782c0ff */
[----:B------:R-:W-:Y:S01]  /*1310*/  @!P1 MOV R16, R3 ;  /* 0x0000000300109202 */ /* 0x000fe20000000f00 */
        /* <DEDUP_REMOVED lines=17> */
.L_x_162:
[----:B------:R-:W-:-:S04]  /*1430*/  HFMA2 R5, -RZ, RZ, 0, 0 ;  /* 0x00000000ff057431 */ /* 0x000fc800000001ff */
[----:B------:R-:W-:Y:S05]  /*1440*/  RET.REL.NODEC R4 `(compute_knn_distances) ;  /* 0xffffffe804ec7950 */ /* 0x000fea0003c3ffff */
.L_x_163:
        /* <DEDUP_REMOVED lines=11> */
.L_x_166:


//--------------------- .nv.shared.adaptive_epsilon_full --------------------------
	.section	.nv.shared.adaptive_epsilon_full,"aw",@nobits
	.sectionflags	@""
	.align	4
.nv.shared.adaptive_epsilon_full:
	.zero		5120


//--------------------- .nv.shared.reserved.0     --------------------------
	.section	.nv.shared.reserved.0,"aw",@nobits
	.weak		__nv_reservedSMEM_offset_0_alias
	.size		__nv_reservedSMEM_offset_0_alias, 0, 64
	.other		__nv_reservedSMEM_offset_0_alias,@"STO_CUDA_RESERVED_SHARED STV_DEFAULT"
__nv_reservedSMEM_offset_0_alias:
	.zero		0
	.zero		64


//--------------------- .nv.shared.extract_percentiles --------------------------
	.section	.nv.shared.extract_percentiles,"aw",@nobits
	.sectionflags	@""
	.align	4
.nv.shared.extract_percentiles:
	.zero		9216


//--------------------- .nv.shared.compute_knn_distances_tiled --------------------------
	.section	.nv.shared.compute_knn_distances_tiled,"aw",@nobits
	.sectionflags	@""
	.align	4
.nv.shared.compute_knn_distances_tiled:
	.zero		4096


//--------------------- .nv.constant0.adaptive_epsilon_full --------------------------
	.section	.nv.constant0.adaptive_epsilon_full,"a",@progbits
	.sectionflags	@""
	.align	4
.nv.constant0.adaptive_epsilon_full:
	.zero		928


//--------------------- .nv.constant0.extract_percentiles --------------------------
	.section	.nv.constant0.extract_percentiles,"a",@progbits
	.sectionflags	@""
	.align	4
.nv.constant0.extract_percentiles:
	.zero		916


//--------------------- .nv.constant0.compute_knn_distances_tiled --------------------------
	.section	.nv.constant0.compute_knn_distances_tiled,"a",@progbits
	.sectionflags	@""
	.align	4
.nv.constant0.compute_knn_distances_tiled:
	.zero		932


//--------------------- .nv.constant0.compute_knn_distances --------------------------
	.section	.nv.constant0.compute_knn_distances,"a",@progbits
	.sectionflags	@""
	.align	4
.nv.constant0.compute_knn_distances:
	.zero		936


//--------------------- SYMBOLS --------------------------

	.type		.nv.reservedSmem.offset0,@object
	.size		.nv.reservedSmem.offset0,0x4
	.type		.nv.reservedSmem.cap,@object
	.size		.nv.reservedSmem.cap,0x4
